// auto-generated by cutlass_sweep.gemm — config: {"arch": "sm_100", "cluster_m": 1, "cluster_n": 4, "dtype": "tf32", "dtype_b": "tf32", "layout": "nt", "stages": 0, "tile_k": 32, "tile_m": 64, "tile_n": 64}
#include "cutlass/cutlass.h"
#include "cutlass/gemm/collective/collective_builder.hpp"
#include "cutlass/gemm/device/gemm_universal_adapter.h"
#include "cutlass/gemm/kernel/gemm_universal.hpp"
#include "cutlass/epilogue/collective/collective_builder.hpp"

using ElemA = cutlass::tfloat32_t;
using ElemB = cutlass::tfloat32_t;
using ElemCD = cutlass::tfloat32_t;
using Acc  = float;
using TileShape    = cute::Shape<cute::_64, cute::_64, cute::_32>;
using ClusterShape = cute::Shape<cute::_1, cute::_4, cute::_1>;

using CollectiveEpilogue = typename cutlass::epilogue::collective::CollectiveBuilder<
    cutlass::arch::Sm100, cutlass::arch::OpClassTensorOp,
    TileShape, ClusterShape,
    cutlass::epilogue::collective::EpilogueTileAuto,
    Acc, Acc,
    ElemCD, cutlass::layout::RowMajor, 128 / cutlass::sizeof_bits<ElemCD>::value,
    ElemCD, cutlass::layout::RowMajor, 128 / cutlass::sizeof_bits<ElemCD>::value,
    cutlass::epilogue::collective::EpilogueScheduleAuto
  >::CollectiveOp;

using CollectiveMainloop = typename cutlass::gemm::collective::CollectiveBuilder<
    cutlass::arch::Sm100, cutlass::arch::OpClassTensorOp,
    ElemA, cutlass::layout::RowMajor, 128 / cutlass::sizeof_bits<ElemA>::value,
    ElemB, cutlass::layout::ColumnMajor, 128 / cutlass::sizeof_bits<ElemB>::value,
    Acc,
    TileShape, ClusterShape,
    cutlass::gemm::collective::StageCountAutoCarveout<static_cast<int>(sizeof(typename CollectiveEpilogue::SharedStorage))>,
    cutlass::gemm::collective::KernelScheduleAuto
  >::CollectiveOp;

using GemmKernel = cutlass::gemm::kernel::GemmUniversal<
    cute::Shape<int,int,int,int>,
    CollectiveMainloop,
    CollectiveEpilogue
>;
using Gemm = cutlass::gemm::device::GemmUniversalAdapter<GemmKernel>;

// Force the device kernel symbol into the cubin without needing a host main.
auto* _anchor = &cutlass::device_kernel<GemmKernel>;


// ===== COMPILED SASS (sm_100a) =====

	.target	sm_100a

	.elftype	@"ET_EXEC"


//--------------------- .note.nv.tkinfo           --------------------------
	.section	.note.nv.tkinfo,"",@"SHT_NOTE"
	.sectionflags	@"SHF_NOTE_NV_TKINFO"
	.tkinfo
        /*0018*/ 	.word	0x00000002
        /*0030*/ 	.string	""
        /*0030*/ 	.string	"ptxas"
        /*0030*/ 	.string	"Cuda compilation tools, release 13.0, V13.0.88"
        /*0030*/ 	.string	"Build cuda_13.0.r13.0/compiler.36424714_0"
        /*0030*/ 	.string	"-arch sm_100a -m 64 "



//--------------------- .note.nv.cuinfo           --------------------------
	.section	.note.nv.cuinfo,"",@"SHT_NOTE"
	.sectionflags	@"SHF_NOTE_NV_CUINFO"
        /*0018*/ 	.short	0x0002
        /*001a*/ 	.short	0x0064
        /*001c*/ 	.short	0x0082
	.zero		2


//--------------------- .nv.info                  --------------------------
	.section	.nv.info,"",@"SHT_CUDA_INFO"
	.align	4


	//----- nvinfo : EIATTR_REGCOUNT
	.align		4
        /*0000*/ 	.byte	0x04, 0x2f
        /*0002*/ 	.short	(.L_19 - .L_18)
	.align		4
.L_18:
        /*0004*/ 	.word	index@(_ZN7cutlass13device_kernelINS_4gemm6kernel13GemmUniversalIN4cute5tupleIJiiiiEEENS1_10collective13CollectiveMmaINS1_35MainloopSm100TmaUmmaWarpSpecializedILi12ELi2ELi4ENS5_IJNS4_1CILi1EEENSA_ILi4EEESB_EEEEENS5_IJNSA_ILi64EEESF_NSA_ILi32EEEEEENS_10tfloat32_tENS5_IJlSB_lEEESI_SJ_NS4_8TiledMMAINS4_8MMA_AtomIJNS4_17SM100_MMA_TF32_SSISI_SI_fLi64ELi64ELNS4_4UMMA5MajorE0ELSO_0ELNSN_7ScaleInE0ELSP_0EEEEEENS4_6LayoutINS5_IJSB_SB_SB_EEENS5_IJNSA_ILi0EEESU_SU_EEEEENS5_IJNS4_10UnderscoreESX_SX_EEEEENS4_23SM90_TMA_LOAD_MULTICASTENS4_14ComposedLayoutINS4_7SwizzleILi3ELi4ELi3EEENS4_18smem_ptr_flag_bitsILi32EEENSS_INS5_IJNSA_ILi8EEESG_EEENS5_IJSG_SB_EEEEEEEvNS4_8identityENS4_13SM90_TMA_LOADES1A_vS1B_EENS_8epilogue10collective18CollectiveEpilogueINS1E_23Sm100TmaWarpSpecializedILi3ELi2ELi16ELb1ELb0EEEJSH_NS5_IJNSS_ISF_SB_EENSS_ISG_SB_EEEEESI_SJ_SI_SJ_NS1E_6fusion15FusionCallbacksIS1I_NS1M_17LinearCombinationISI_fSI_fLNS_15FloatRoundStyleE2EEESH_S1L_JEEENS4_5SM1004TMEM4LOAD26SM100_TMEM_LOAD_16dp128b8xES1C_S1A_NS4_17SM75_U32x4_LDSM_NENS4_14SM90_TMA_STOREES1A_NS4_17SM90_U32x4_STSM_NENS4_39AutoVectorizingCopyWithAssumedAlignmentILi128EEEEEEvvEEEEvNT_6ParamsE)
        /*0008*/ 	.word	0x00000050


	//----- nvinfo : EIATTR_FRAME_SIZE
	.align		4
.L_19:
        /*000c*/ 	.byte	0x04, 0x11
        /*000e*/ 	.short	(.L_21 - .L_20)
	.align		4
.L_20:
        /*0010*/ 	.word	index@($__internal_2_$__cuda_sm10x_tcgen05_guardrail_trap_unallocated_columns_being_dealloced)
        /*0014*/ 	.word	0x00000000


	//----- nvinfo : EIATTR_FRAME_SIZE
	.align		4
.L_21:
        /*0018*/ 	.byte	0x04, 0x11
        /*001a*/ 	.short	(.L_23 - .L_22)
	.align		4
.L_22:
        /*001c*/ 	.word	index@($__internal_1_$__cuda_sm10x_tcgen05_guardrail_trap_phase_invalid_during_alloc)
        /*0020*/ 	.word	0x00000000


	//----- nvinfo : EIATTR_FRAME_SIZE
	.align		4
.L_23:
        /*0024*/ 	.byte	0x04, 0x11
        /*0026*/ 	.short	(.L_25 - .L_24)
	.align		4
.L_24:
        /*0028*/ 	.word	index@($__internal_0_$__cuda_sm10x_tcgen05_guardrail_trap_col_being_dealloced_not_returned_by_alloc)
        /*002c*/ 	.word	0x00000000


	//----- nvinfo : EIATTR_FRAME_SIZE
	.align		4
.L_25:
        /*0030*/ 	.byte	0x04, 0x11
        /*0032*/ 	.short	(.L_27 - .L_26)
	.align		4
.L_26:
        /*0034*/ 	.word	index@(_ZN7cutlass13device_kernelINS_4gemm6kernel13GemmUniversalIN4cute5tupleIJiiiiEEENS1_10collective13CollectiveMmaINS1_35MainloopSm100TmaUmmaWarpSpecializedILi12ELi2ELi4ENS5_IJNS4_1CILi1EEENSA_ILi4EEESB_EEEEENS5_IJNSA_ILi64EEESF_NSA_ILi32EEEEEENS_10tfloat32_tENS5_IJlSB_lEEESI_SJ_NS4_8TiledMMAINS4_8MMA_AtomIJNS4_17SM100_MMA_TF32_SSISI_SI_fLi64ELi64ELNS4_4UMMA5MajorE0ELSO_0ELNSN_7ScaleInE0ELSP_0EEEEEENS4_6LayoutINS5_IJSB_SB_SB_EEENS5_IJNSA_ILi0EEESU_SU_EEEEENS5_IJNS4_10UnderscoreESX_SX_EEEEENS4_23SM90_TMA_LOAD_MULTICASTENS4_14ComposedLayoutINS4_7SwizzleILi3ELi4ELi3EEENS4_18smem_ptr_flag_bitsILi32EEENSS_INS5_IJNSA_ILi8EEESG_EEENS5_IJSG_SB_EEEEEEEvNS4_8identityENS4_13SM90_TMA_LOADES1A_vS1B_EENS_8epilogue10collective18CollectiveEpilogueINS1E_23Sm100TmaWarpSpecializedILi3ELi2ELi16ELb1ELb0EEEJSH_NS5_IJNSS_ISF_SB_EENSS_ISG_SB_EEEEESI_SJ_SI_SJ_NS1E_6fusion15FusionCallbacksIS1I_NS1M_17LinearCombinationISI_fSI_fLNS_15FloatRoundStyleE2EEESH_S1L_JEEENS4_5SM1004TMEM4LOAD26SM100_TMEM_LOAD_16dp128b8xES1C_S1A_NS4_17SM75_U32x4_LDSM_NENS4_14SM90_TMA_STOREES1A_NS4_17SM90_U32x4_STSM_NENS4_39AutoVectorizingCopyWithAssumedAlignmentILi128EEEEEEvvEEEEvNT_6ParamsE)
        /*0038*/ 	.word	0x00000000


	//----- nvinfo : EIATTR_MIN_STACK_SIZE
	.align		4
.L_27:
        /*003c*/ 	.byte	0x04, 0x12
        /*003e*/ 	.short	(.L_29 - .L_28)
	.align		4
.L_28:
        /*0040*/ 	.word	index@(_ZN7cutlass13device_kernelINS_4gemm6kernel13GemmUniversalIN4cute5tupleIJiiiiEEENS1_10collective13CollectiveMmaINS1_35MainloopSm100TmaUmmaWarpSpecializedILi12ELi2ELi4ENS5_IJNS4_1CILi1EEENSA_ILi4EEESB_EEEEENS5_IJNSA_ILi64EEESF_NSA_ILi32EEEEEENS_10tfloat32_tENS5_IJlSB_lEEESI_SJ_NS4_8TiledMMAINS4_8MMA_AtomIJNS4_17SM100_MMA_TF32_SSISI_SI_fLi64ELi64ELNS4_4UMMA5MajorE0ELSO_0ELNSN_7ScaleInE0ELSP_0EEEEEENS4_6LayoutINS5_IJSB_SB_SB_EEENS5_IJNSA_ILi0EEESU_SU_EEEEENS5_IJNS4_10UnderscoreESX_SX_EEEEENS4_23SM90_TMA_LOAD_MULTICASTENS4_14ComposedLayoutINS4_7SwizzleILi3ELi4ELi3EEENS4_18smem_ptr_flag_bitsILi32EEENSS_INS5_IJNSA_ILi8EEESG_EEENS5_IJSG_SB_EEEEEEEvNS4_8identityENS4_13SM90_TMA_LOADES1A_vS1B_EENS_8epilogue10collective18CollectiveEpilogueINS1E_23Sm100TmaWarpSpecializedILi3ELi2ELi16ELb1ELb0EEEJSH_NS5_IJNSS_ISF_SB_EENSS_ISG_SB_EEEEESI_SJ_SI_SJ_NS1E_6fusion15FusionCallbacksIS1I_NS1M_17LinearCombinationISI_fSI_fLNS_15FloatRoundStyleE2EEESH_S1L_JEEENS4_5SM1004TMEM4LOAD26SM100_TMEM_LOAD_16dp128b8xES1C_S1A_NS4_17SM75_U32x4_LDSM_NENS4_14SM90_TMA_STOREES1A_NS4_17SM90_U32x4_STSM_NENS4_39AutoVectorizingCopyWithAssumedAlignmentILi128EEEEEEvvEEEEvNT_6ParamsE)
        /*0044*/ 	.word	0x00000000
.L_29:


//--------------------- .nv.compat                --------------------------
	.section	.nv.compat,"",@"SHT_CUDA_COMPAT_INFO"
	.align	4
        /*0000*/ 	.byte	0x02, 0x09, 0x01, 0x00, 0x02, 0x02, 0x02, 0x00, 0x02, 0x05, 0x05, 0x00, 0x03, 0x07, 0x01, 0x01
        /*0010*/ 	.byte	0x02, 0x03, 0x01, 0x00, 0x02, 0x06, 0x01, 0x00, 0x04, 0x0b, 0x08, 0x00, 0x09, 0x00, 0x00, 0x00
        /*0020*/ 	.byte	0x00, 0x00, 0x00, 0x00


//--------------------- .nv.info._ZN7cutlass13device_kernelINS_4gemm6kernel13GemmUniversalIN4cute5tupleIJiiiiEEENS1_10collective13CollectiveMmaINS1_35MainloopSm100TmaUmmaWarpSpecializedILi12ELi2ELi4ENS5_IJNS4_1CILi1EEENSA_ILi4EEESB_EEEEENS5_IJNSA_ILi64EEESF_NSA_ILi32EEEEEENS_10tfloat32_tENS5_IJlSB_lEEESI_SJ_NS4_8TiledMMAINS4_8MMA_AtomIJNS4_17SM100_MMA_TF32_SSISI_SI_fLi64ELi64ELNS4_4UMMA5MajorE0ELSO_0ELNSN_7ScaleInE0ELSP_0EEEEEENS4_6LayoutINS5_IJSB_SB_SB_EEENS5_IJNSA_ILi0EEESU_SU_EEEEENS5_IJNS4_10UnderscoreESX_SX_EEEEENS4_23SM90_TMA_LOAD_MULTICASTENS4_14ComposedLayoutINS4_7SwizzleILi3ELi4ELi3EEENS4_18smem_ptr_flag_bitsILi32EEENSS_INS5_IJNSA_ILi8EEESG_EEENS5_IJSG_SB_EEEEEEEvNS4_8identityENS4_13SM90_TMA_LOADES1A_vS1B_EENS_8epilogue10collective18CollectiveEpilogueINS1E_23Sm100TmaWarpSpecializedILi3ELi2ELi16ELb1ELb0EEEJSH_NS5_IJNSS_ISF_SB_EENSS_ISG_SB_EEEEESI_SJ_SI_SJ_NS1E_6fusion15FusionCallbacksIS1I_NS1M_17LinearCombinationISI_fSI_fLNS_15FloatRoundStyleE2EEESH_S1L_JEEENS4_5SM1004TMEM4LOAD26SM100_TMEM_LOAD_16dp128b8xES1C_S1A_NS4_17SM75_U32x4_LDSM_NENS4_14SM90_TMA_STOREES1A_NS4_17SM90_U32x4_STSM_NENS4_39AutoVectorizingCopyWithAssumedAlignmentILi128EEEEEEvvEEEEvNT_6ParamsE --------------------------
	.section	.nv.info._ZN7cutlass13device_kernelINS_4gemm6kernel13GemmUniversalIN4cute5tupleIJiiiiEEENS1_10collective13CollectiveMmaINS1_35MainloopSm100TmaUmmaWarpSpecializedILi12ELi2ELi4ENS5_IJNS4_1CILi1EEENSA_ILi4EEESB_EEEEENS5_IJNSA_ILi64EEESF_NSA_ILi32EEEEEENS_10tfloat32_tENS5_IJlSB_lEEESI_SJ_NS4_8TiledMMAINS4_8MMA_AtomIJNS4_17SM100_MMA_TF32_SSISI_SI_fLi64ELi64ELNS4_4UMMA5MajorE0ELSO_0ELNSN_7ScaleInE0ELSP_0EEEEEENS4_6LayoutINS5_IJSB_SB_SB_EEENS5_IJNSA_ILi0EEESU_SU_EEEEENS5_IJNS4_10UnderscoreESX_SX_EEEEENS4_23SM90_TMA_LOAD_MULTICASTENS4_14ComposedLayoutINS4_7SwizzleILi3ELi4ELi3EEENS4_18smem_ptr_flag_bitsILi32EEENSS_INS5_IJNSA_ILi8EEESG_EEENS5_IJSG_SB_EEEEEEEvNS4_8identityENS4_13SM90_TMA_LOADES1A_vS1B_EENS_8epilogue10collective18CollectiveEpilogueINS1E_23Sm100TmaWarpSpecializedILi3ELi2ELi16ELb1ELb0EEEJSH_NS5_IJNSS_ISF_SB_EENSS_ISG_SB_EEEEESI_SJ_SI_SJ_NS1E_6fusion15FusionCallbacksIS1I_NS1M_17LinearCombinationISI_fSI_fLNS_15FloatRoundStyleE2EEESH_S1L_JEEENS4_5SM1004TMEM4LOAD26SM100_TMEM_LOAD_16dp128b8xES1C_S1A_NS4_17SM75_U32x4_LDSM_NENS4_14SM90_TMA_STOREES1A_NS4_17SM90_U32x4_STSM_NENS4_39AutoVectorizingCopyWithAssumedAlignmentILi128EEEEEEvvEEEEvNT_6ParamsE,"",@"SHT_CUDA_INFO"
	.sectionflags	@""
	.align	4


	//----- nvinfo : EIATTR_CUDA_API_VERSION
	.align		4
        /*0000*/ 	.byte	0x04, 0x37
        /*0002*/ 	.short	(.L_31 - .L_30)
.L_30:
        /*0004*/ 	.word	0x00000082


	//----- nvinfo : EIATTR_KPARAM_INFO
	.align		4
.L_31:
        /*0008*/ 	.byte	0x04, 0x17
        /*000a*/ 	.short	(.L_33 - .L_32)
.L_32:
        /*000c*/ 	.word	0x00000000
        /*0010*/ 	.short	0x0000
        /*0012*/ 	.short	0x0000
        /*0014*/ 	.byte	0x00, 0xf0, 0x01, 0x20


	//----- nvinfo : EIATTR_AT_ENTRY_FRAGMENTS
	.align		4
.L_33:
        /*0018*/ 	.byte	0x04, 0x4f
        /*001a*/ 	.short	(.L_35 - .L_34)


	//   ....[0]....
.L_34:
        /*001c*/ 	.word	0x00000006


	//----- nvinfo : EIATTR_RESERVED_SMEM_USED
	.align		4
.L_35:
        /*0020*/ 	.byte	0x01, 0x41
	.zero		2


	//----- nvinfo : EIATTR_SPARSE_MMA_MASK
	.align		4
        /*0024*/ 	.byte	0x03, 0x50
        /*0026*/ 	.short	0x0000


	//----- nvinfo : EIATTR_TCGEN05_1CTA_USED
	.align		4
        /*0028*/ 	.byte	0x01, 0x51
	.zero		2


	//----- nvinfo : EIATTR_MAXREG_COUNT
	.align		4
        /*002c*/ 	.byte	0x03, 0x1b
        /*002e*/ 	.short	0x00ff


	//----- nvinfo : EIATTR_NUM_BARRIERS
	.align		4
        /*0030*/ 	.byte	0x02, 0x4c
        /*0032*/ 	.byte	0x07
	.zero		1


	//----- nvinfo : EIATTR_EXTERNS
	.align		4
        /*0034*/ 	.byte	0x04, 0x0f
        /*0036*/ 	.short	(.L_37 - .L_36)


	//   ....[0]....
	.align		4
.L_36:
        /*0038*/ 	.word	index@(__assertfail)


	//----- nvinfo : EIATTR_MERCURY_ISA_VERSION
	.align		4
.L_37:
        /*003c*/ 	.byte	0x03, 0x5f
        /*003e*/ 	.short	0x0101


	//----- nvinfo : EIATTR_INT_WARP_WIDE_INSTR_OFFSETS
	.align		4
        /*0040*/ 	.byte	0x04, 0x31
        /*0042*/ 	.short	(.L_39 - .L_38)


	//   ....[0]....
.L_38:
        /*0044*/ 	.word	0x00004300


	//   ....[1]....
        /*0048*/ 	.word	0x00004330


	//   ....[2]....
        /*004c*/ 	.word	0x00004350


	//   ....[3]....
        /*0050*/ 	.word	0x00004f20


	//   ....[4]....
        /*0054*/ 	.word	0x00004fa0


	//   ....[5]....
        /*0058*/ 	.word	0x000050a0


	//   ....[6]....
        /*005c*/ 	.word	0x000051b0


	//----- nvinfo : EIATTR_COOP_GROUP_MASK_REGIDS
	.align		4
.L_39:
        /*0060*/ 	.byte	0x04, 0x29
        /*0062*/ 	.short	(.L_41 - .L_40)


	//   ....[0]....
.L_40:
        /*0064*/ 	.word	0xffffffff


	//   ....[1]....
        /*0068*/ 	.word	0xffffffff


	//   ....[2]....
        /*006c*/ 	.word	0xffffffff


	//   ....[3]....
        /*0070*/ 	.word	0xffffffff


	//   ....[4]....
        /*0074*/ 	.word	0xffffffff


	//   ....[5]....
        /*0078*/ 	.word	0xffffffff


	//   ....[6]....
        /*007c*/ 	.word	0xffffffff


	//   ....[7]....
        /*0080*/ 	.word	0xffffffff


	//   ....[8]....
        /*0084*/ 	.word	0xffffffff


	//   ....[9]....
        /*0088*/ 	.word	0xffffffff


	//   ....[10]....
        /*008c*/ 	.word	0xffffffff


	//   ....[11]....
        /*0090*/ 	.word	0xffffffff


	//   ....[12]....
        /*0094*/ 	.word	0xffffffff


	//   ....[13]....
        /*0098*/ 	.word	0xffffffff


	//----- nvinfo : EIATTR_COOP_GROUP_INSTR_OFFSETS
	.align		4
.L_41:
        /*009c*/ 	.byte	0x04, 0x28
        /*009e*/ 	.short	(.L_43 - .L_42)


	//   ....[0]....
.L_42:
        /*00a0*/ 	.word	0x00000080


	//   ....[1]....
        /*00a4*/ 	.word	0x000004f0


	//   ....[2]....
        /*00a8*/ 	.word	0x000007d0


	//   ....[3]....
        /*00ac*/ 	.word	0x00000950


	//   ....[4]....
        /*00b0*/ 	.word	0x00000a50


	//   ....[5]....
        /*00b4*/ 	.word	0x00000bc0


	//   ....[6]....
        /*00b8*/ 	.word	0x00000d60


	//   ....[7]....
        /*00bc*/ 	.word	0x00000f10


	//   ....[8]....
        /*00c0*/ 	.word	0x000021b0


	//   ....[9]....
        /*00c4*/ 	.word	0x000034f0


	//   ....[10]....
        /*00c8*/ 	.word	0x00003700


	//   ....[11]....
        /*00cc*/ 	.word	0x00003730


	//   ....[12]....
        /*00d0*/ 	.word	0x000041e0


	//   ....[13]....
        /*00d4*/ 	.word	0x00004410


	//----- nvinfo : EIATTR_VRC_CTA_INIT_COUNT
	.align		4
.L_43:
        /*00d8*/ 	.byte	0x02, 0x4a
        /*00da*/ 	.byte	0x80
	.zero		1


	//----- nvinfo : EIATTR_SYSCALL_OFFSETS
	.align		4
        /*00dc*/ 	.byte	0x04, 0x46
        /*00de*/ 	.short	(.L_45 - .L_44)


	//   ....[0]....
.L_44:
        /*00e0*/ 	.word	0x00005ec0


	//   ....[1]....
        /*00e4*/ 	.word	0x00005fb0


	//   ....[2]....
        /*00e8*/ 	.word	0x000068d0


	//   ....[3]....
        /*00ec*/ 	.word	0x00007330


	//----- nvinfo : EIATTR_MBARRIER_INSTR_OFFSETS
	.align		4
.L_45:
        /*00f0*/ 	.byte	0x04, 0x39
        /*00f2*/ 	.short	(.L_47 - .L_46)


	//   ....[0]....
.L_46:
        /*00f4*/ 	.word	0x00000630
        /*00f8*/ 	.word	0x000000ff
        /*00fc*/ 	.word	0x00000000
        /*0100*/ 	.short	0x0100
        /*0102*/ 	.byte	0x04
	.zero		1


	//   ....[1]....
        /*0104*/ 	.word	0x00000640
        /*0108*/ 	.word	0x000000ff
        /*010c*/ 	.word	0x00000060
        /*0110*/ 	.short	0x0100
        /*0112*/ 	.byte	0x04
	.zero		1


	//   ....[2]....
        /*0114*/ 	.word	0x00000650
        /*0118*/ 	.word	0x000000ff
        /*011c*/ 	.word	0x00000008
        /*0120*/ 	.short	0x0100
        /*0122*/ 	.byte	0x04
	.zero		1


	//   ....[3]....
        /*0124*/ 	.word	0x00000660
        /*0128*/ 	.word	0x000000ff
        /*012c*/ 	.word	0x00000068
        /*0130*/ 	.short	0x0100
        /*0132*/ 	.byte	0x04
	.zero		1


	//   ....[4]....
        /*0134*/ 	.word	0x00000670
        /*0138*/ 	.word	0x000000ff
        /*013c*/ 	.word	0x00000010
        /*0140*/ 	.short	0x0100
        /*0142*/ 	.byte	0x04
	.zero		1


	//   ....[5]....
        /*0144*/ 	.word	0x00000680
        /*0148*/ 	.word	0x000000ff
        /*014c*/ 	.word	0x00000070
        /*0150*/ 	.short	0x0100
        /*0152*/ 	.byte	0x04
	.zero		1


	//   ....[6]....
        /*0154*/ 	.word	0x00000690
        /*0158*/ 	.word	0x000000ff
        /*015c*/ 	.word	0x00000018
        /*0160*/ 	.short	0x0100
        /*0162*/ 	.byte	0x04
	.zero		1


	//   ....[7]....
        /*0164*/ 	.word	0x000006a0
        /*0168*/ 	.word	0x000000ff
        /*016c*/ 	.word	0x00000078
        /*0170*/ 	.short	0x0100
        /*0172*/ 	.byte	0x04
	.zero		1


	//   ....[8]....
        /*0174*/ 	.word	0x000006b0
        /*0178*/ 	.word	0x000000ff
        /*017c*/ 	.word	0x00000020
        /*0180*/ 	.short	0x0100
        /*0182*/ 	.byte	0x04
	.zero		1


	//   ....[9]....
        /*0184*/ 	.word	0x000006c0
        /*0188*/ 	.word	0x000000ff
        /*018c*/ 	.word	0x00000080
        /*0190*/ 	.short	0x0100
        /*0192*/ 	.byte	0x04
	.zero		1


	//   ....[10]....
        /*0194*/ 	.word	0x000006d0
        /*0198*/ 	.word	0x000000ff
        /*019c*/ 	.word	0x00000028
        /*01a0*/ 	.short	0x0100
        /*01a2*/ 	.byte	0x04
	.zero		1


	//   ....[11]....
        /*01a4*/ 	.word	0x000006e0
        /*01a8*/ 	.word	0x000000ff
        /*01ac*/ 	.word	0x00000088
        /*01b0*/ 	.short	0x0100
        /*01b2*/ 	.byte	0x04
	.zero		1


	//   ....[12]....
        /*01b4*/ 	.word	0x000006f0
        /*01b8*/ 	.word	0x000000ff
        /*01bc*/ 	.word	0x00000030
        /*01c0*/ 	.short	0x0100
        /*01c2*/ 	.byte	0x04
	.zero		1


	//   ....[13]....
        /*01c4*/ 	.word	0x00000700
        /*01c8*/ 	.word	0x000000ff
        /*01cc*/ 	.word	0x00000090
        /*01d0*/ 	.short	0x0100
        /*01d2*/ 	.byte	0x04
	.zero		1


	//   ....[14]....
        /*01d4*/ 	.word	0x00000710
        /*01d8*/ 	.word	0x000000ff
        /*01dc*/ 	.word	0x00000038
        /*01e0*/ 	.short	0x0100
        /*01e2*/ 	.byte	0x04
	.zero		1


	//   ....[15]....
        /*01e4*/ 	.word	0x00000720
        /*01e8*/ 	.word	0x000000ff
        /*01ec*/ 	.word	0x00000098
        /*01f0*/ 	.short	0x0100
        /*01f2*/ 	.byte	0x04
	.zero		1


	//   ....[16]....
        /*01f4*/ 	.word	0x00000730
        /*01f8*/ 	.word	0x000000ff
        /*01fc*/ 	.word	0x00000040
        /*0200*/ 	.short	0x0100
        /*0202*/ 	.byte	0x04
	.zero		1


	//   ....[17]....
        /*0204*/ 	.word	0x00000740
        /*0208*/ 	.word	0x000000ff
        /*020c*/ 	.word	0x000000a0
        /*0210*/ 	.short	0x0100
        /*0212*/ 	.byte	0x04
	.zero		1


	//   ....[18]....
        /*0214*/ 	.word	0x00000750
        /*0218*/ 	.word	0x000000ff
        /*021c*/ 	.word	0x00000048
        /*0220*/ 	.short	0x0100
        /*0222*/ 	.byte	0x04
	.zero		1


	//   ....[19]....
        /*0224*/ 	.word	0x00000760
        /*0228*/ 	.word	0x000000ff
        /*022c*/ 	.word	0x000000a8
        /*0230*/ 	.short	0x0100
        /*0232*/ 	.byte	0x04
	.zero		1


	//   ....[20]....
        /*0234*/ 	.word	0x00000770
        /*0238*/ 	.word	0x000000ff
        /*023c*/ 	.word	0x00000050
        /*0240*/ 	.short	0x0100
        /*0242*/ 	.byte	0x04
	.zero		1


	//   ....[21]....
        /*0244*/ 	.word	0x00000780
        /*0248*/ 	.word	0x000000ff
        /*024c*/ 	.word	0x000000b0
        /*0250*/ 	.short	0x0100
        /*0252*/ 	.byte	0x04
	.zero		1


	//   ....[22]....
        /*0254*/ 	.word	0x00000790
        /*0258*/ 	.word	0x000000ff
        /*025c*/ 	.word	0x00000058
        /*0260*/ 	.short	0x0100
        /*0262*/ 	.byte	0x04
	.zero		1


	//   ....[23]....
        /*0264*/ 	.word	0x000007a0
        /*0268*/ 	.word	0x000000ff
        /*026c*/ 	.word	0x000000b8
        /*0270*/ 	.short	0x0100
        /*0272*/ 	.byte	0x04
	.zero		1


	//   ....[24]....
        /*0274*/ 	.word	0x000008e0
        /*0278*/ 	.word	0x000000ff
        /*027c*/ 	.word	0x000000c0
        /*0280*/ 	.short	0x0100
        /*0282*/ 	.byte	0x04
	.zero		1


	//   ....[25]....
        /*0284*/ 	.word	0x000008f0
        /*0288*/ 	.word	0x000000ff
        /*028c*/ 	.word	0x000000d8
        /*0290*/ 	.short	0x0100
        /*0292*/ 	.byte	0x04
	.zero		1


	//   ....[26]....
        /*0294*/ 	.word	0x00000900
        /*0298*/ 	.word	0x000000ff
        /*029c*/ 	.word	0x000000c8
        /*02a0*/ 	.short	0x0100
        /*02a2*/ 	.byte	0x04
	.zero		1


	//   ....[27]....
        /*02a4*/ 	.word	0x00000910
        /*02a8*/ 	.word	0x000000ff
        /*02ac*/ 	.word	0x000000e0
        /*02b0*/ 	.short	0x0100
        /*02b2*/ 	.byte	0x04
	.zero		1


	//   ....[28]....
        /*02b4*/ 	.word	0x00000920
        /*02b8*/ 	.word	0x000000ff
        /*02bc*/ 	.word	0x000000d0
        /*02c0*/ 	.short	0x0100
        /*02c2*/ 	.byte	0x04
	.zero		1


	//   ....[29]....
        /*02c4*/ 	.word	0x00000930
        /*02c8*/ 	.word	0x000000ff
        /*02cc*/ 	.word	0x000000e8
        /*02d0*/ 	.short	0x0100
        /*02d2*/ 	.byte	0x04
	.zero		1


	//   ....[30]....
        /*02d4*/ 	.word	0x00000a20
        /*02d8*/ 	.word	0x000000ff
        /*02dc*/ 	.word	0x000000f0
        /*02e0*/ 	.short	0x0100
        /*02e2*/ 	.byte	0x06
	.zero		1


	//   ....[31]....
        /*02e4*/ 	.word	0x00000a30
        /*02e8*/ 	.word	0x000000ff
        /*02ec*/ 	.word	0x000000f8
        /*02f0*/ 	.short	0x0100
        /*02f2*/ 	.byte	0x06
	.zero		1


	//   ....[32]....
        /*02f4*/ 	.word	0x00000b70
        /*02f8*/ 	.word	0x000000ff
        /*02fc*/ 	.word	0x00000100
        /*0300*/ 	.short	0x0100
        /*0302*/ 	.byte	0x06
	.zero		1


	//   ....[33]....
        /*0304*/ 	.word	0x00000b80
        /*0308*/ 	.word	0x000000ff
        /*030c*/ 	.word	0x00000110
        /*0310*/ 	.short	0x0100
        /*0312*/ 	.byte	0x06
	.zero		1


	//   ....[34]....
        /*0314*/ 	.word	0x00000b90
        /*0318*/ 	.word	0x000000ff
        /*031c*/ 	.word	0x00000108
        /*0320*/ 	.short	0x0100
        /*0322*/ 	.byte	0x06
	.zero		1


	//   ....[35]....
        /*0324*/ 	.word	0x00000ba0
        /*0328*/ 	.word	0x000000ff
        /*032c*/ 	.word	0x00000118
        /*0330*/ 	.short	0x0100
        /*0332*/ 	.byte	0x06
	.zero		1


	//   ....[36]....
        /*0334*/ 	.word	0x00000cd0
        /*0338*/ 	.word	0x000000ff
        /*033c*/ 	.word	0x00000120
        /*0340*/ 	.short	0x0100
        /*0342*/ 	.byte	0x04
	.zero		1


	//   ....[37]....
        /*0344*/ 	.word	0x00000ce0
        /*0348*/ 	.word	0x000000ff
        /*034c*/ 	.word	0x00000140
        /*0350*/ 	.short	0x0100
        /*0352*/ 	.byte	0x04
	.zero		1


	//   ....[38]....
        /*0354*/ 	.word	0x00000cf0
        /*0358*/ 	.word	0x000000ff
        /*035c*/ 	.word	0x00000128
        /*0360*/ 	.short	0x0100
        /*0362*/ 	.byte	0x04
	.zero		1


	//   ....[39]....
        /*0364*/ 	.word	0x00000d00
        /*0368*/ 	.word	0x000000ff
        /*036c*/ 	.word	0x00000148
        /*0370*/ 	.short	0x0100
        /*0372*/ 	.byte	0x04
	.zero		1


	//   ....[40]....
        /*0374*/ 	.word	0x00000d10
        /*0378*/ 	.word	0x000000ff
        /*037c*/ 	.word	0x00000130
        /*0380*/ 	.short	0x0100
        /*0382*/ 	.byte	0x04
	.zero		1


	//   ....[41]....
        /*0384*/ 	.word	0x00000d20
        /*0388*/ 	.word	0x000000ff
        /*038c*/ 	.word	0x00000150
        /*0390*/ 	.short	0x0100
        /*0392*/ 	.byte	0x04
	.zero		1


	//   ....[42]....
        /*0394*/ 	.word	0x00000d30
        /*0398*/ 	.word	0x000000ff
        /*039c*/ 	.word	0x00000138
        /*03a0*/ 	.short	0x0100
        /*03a2*/ 	.byte	0x04
	.zero		1


	//   ....[43]....
        /*03a4*/ 	.word	0x00000d40
        /*03a8*/ 	.word	0x000000ff
        /*03ac*/ 	.word	0x00000158
        /*03b0*/ 	.short	0x0100
        /*03b2*/ 	.byte	0x04
	.zero		1


	//   ....[44]....
        /*03b4*/ 	.word	0x00000e30
        /*03b8*/ 	.word	0x000000ff
        /*03bc*/ 	.word	0x00000160
        /*03c0*/ 	.short	0x0100
        /*03c2*/ 	.byte	0x04
	.zero		1


	//   ....[45]....
        /*03c4*/ 	.word	0x00000e40
        /*03c8*/ 	.word	0x000000ff
        /*03cc*/ 	.word	0x00000170
        /*03d0*/ 	.short	0x0100
        /*03d2*/ 	.byte	0x04
	.zero		1


	//   ....[46]....
        /*03d4*/ 	.word	0x00000e50
        /*03d8*/ 	.word	0x000000ff
        /*03dc*/ 	.word	0x00000168
        /*03e0*/ 	.short	0x0100
        /*03e2*/ 	.byte	0x04
	.zero		1


	//   ....[47]....
        /*03e4*/ 	.word	0x00000e60
        /*03e8*/ 	.word	0x000000ff
        /*03ec*/ 	.word	0x00000178
        /*03f0*/ 	.short	0x0100
        /*03f2*/ 	.byte	0x04
	.zero		1


	//   ....[48]....
        /*03f4*/ 	.word	0x00001a30
        /*03f8*/ 	.word	0x00000000
        /*03fc*/ 	.word	0x00000170
        /*0400*/ 	.short	0x010a
        /*0402*/ 	.byte	0xff
	.zero		1


	//   ....[49]....
        /*0404*/ 	.word	0x00001a60
        /*0408*/ 	.word	0x00000000
        /*040c*/ 	.word	0x00000160
        /*0410*/ 	.short	0x0101
        /*0412*/ 	.byte	0xff
	.zero		1


	//   ....[50]....
        /*0414*/ 	.word	0x00001b30
        /*0418*/ 	.word	0x000000ff
        /*041c*/ 	.word	0x00000060
        /*0420*/ 	.short	0x010a
        /*0422*/ 	.byte	0x04
	.zero		1


	//   ....[51]....
        /*0424*/ 	.word	0x00001bb0
        /*0428*/ 	.word	0x000000ff
        /*042c*/ 	.word	0x00000060
        /*0430*/ 	.short	0x010a
        /*0432*/ 	.byte	0x21
	.zero		1


	//   ....[52]....
        /*0434*/ 	.word	0x00001d50
        /*0438*/ 	.word	0x000000ff
        /*043c*/ 	.word	0x00000060
        /*0440*/ 	.short	0x010a
        /*0442*/ 	.byte	0x08
	.zero		1


	//   ....[53]....
        /*0444*/ 	.word	0x00001e60
        /*0448*/ 	.word	0x000000ff
        /*044c*/ 	.word	0x000000f8
        /*0450*/ 	.short	0x0101
        /*0452*/ 	.byte	0x06
	.zero		1


	//   ....[54]....
        /*0454*/ 	.word	0x00001e80
        /*0458*/ 	.word	0x000000ff
        /*045c*/ 	.word	0x00000060
        /*0460*/ 	.short	0x010a
        /*0462*/ 	.byte	0x04
	.zero		1


	//   ....[55]....
        /*0464*/ 	.word	0x00001f00
        /*0468*/ 	.word	0x000000ff
        /*046c*/ 	.word	0x00000060
        /*0470*/ 	.short	0x010a
        /*0472*/ 	.byte	0x11
	.zero		1


	//   ....[56]....
        /*0474*/ 	.word	0x000020a0
        /*0478*/ 	.word	0x000000ff
        /*047c*/ 	.word	0x00000060
        /*0480*/ 	.short	0x010a
        /*0482*/ 	.byte	0x07
	.zero		1


	//   ....[57]....
        /*0484*/ 	.word	0x000021e0
        /*0488*/ 	.word	0x00000003
        /*048c*/ 	.word	0x00000100
        /*0490*/ 	.short	0x010a
        /*0492*/ 	.byte	0xff
	.zero		1


	//   ....[58]....
        /*0494*/ 	.word	0x00002330
        /*0498*/ 	.word	0x00000000
        /*049c*/ 	.word	0x00000000
        /*04a0*/ 	.short	0x0101
        /*04a2*/ 	.byte	0xff
	.zero		1


	//   ....[59]....
        /*04a4*/ 	.word	0x000028f0
        /*04a8*/ 	.word	0x000000ff
        /*04ac*/ 	.word	0x00000000
        /*04b0*/ 	.short	0x010a
        /*04b2*/ 	.byte	0x04
	.zero		1


	//   ....[60]....
        /*04b4*/ 	.word	0x00002980
        /*04b8*/ 	.word	0x000000ff
        /*04bc*/ 	.word	0x00000000
        /*04c0*/ 	.short	0x010a
        /*04c2*/ 	.byte	0x05
	.zero		1


	//   ....[61]....
        /*04c4*/ 	.word	0x00002a10
        /*04c8*/ 	.word	0x000000ff
        /*04cc*/ 	.word	0x00000000
        /*04d0*/ 	.short	0x010a
        /*04d2*/ 	.byte	0x05
	.zero		1


	//   ....[62]....
        /*04d4*/ 	.word	0x00002aa0
        /*04d8*/ 	.word	0x000000ff
        /*04dc*/ 	.word	0x00000000
        /*04e0*/ 	.short	0x010a
        /*04e2*/ 	.byte	0x05
	.zero		1


	//   ....[63]....
        /*04e4*/ 	.word	0x00002b30
        /*04e8*/ 	.word	0x000000ff
        /*04ec*/ 	.word	0x00000000
        /*04f0*/ 	.short	0x010a
        /*04f2*/ 	.byte	0x05
	.zero		1


	//   ....[64]....
        /*04f4*/ 	.word	0x00002bc0
        /*04f8*/ 	.word	0x000000ff
        /*04fc*/ 	.word	0x00000000
        /*0500*/ 	.short	0x010a
        /*0502*/ 	.byte	0x05
	.zero		1


	//   ....[65]....
        /*0504*/ 	.word	0x00002c50
        /*0508*/ 	.word	0x000000ff
        /*050c*/ 	.word	0x00000000
        /*0510*/ 	.short	0x010a
        /*0512*/ 	.byte	0x05
	.zero		1


	//   ....[66]....
        /*0514*/ 	.word	0x00002ce0
        /*0518*/ 	.word	0x000000ff
        /*051c*/ 	.word	0x00000000
        /*0520*/ 	.short	0x010a
        /*0522*/ 	.byte	0x05
	.zero		1


	//   ....[67]....
        /*0524*/ 	.word	0x00002d70
        /*0528*/ 	.word	0x000000ff
        /*052c*/ 	.word	0x00000000
        /*0530*/ 	.short	0x010a
        /*0532*/ 	.byte	0x05
	.zero		1


	//   ....[68]....
        /*0534*/ 	.word	0x00002e00
        /*0538*/ 	.word	0x000000ff
        /*053c*/ 	.word	0x00000000
        /*0540*/ 	.short	0x010a
        /*0542*/ 	.byte	0x05
	.zero		1


	//   ....[69]....
        /*0544*/ 	.word	0x00002e90
        /*0548*/ 	.word	0x000000ff
        /*054c*/ 	.word	0x00000000
        /*0550*/ 	.short	0x010a
        /*0552*/ 	.byte	0x05
	.zero		1


	//   ....[70]....
        /*0554*/ 	.word	0x00002f30
        /*0558*/ 	.word	0x00000000
        /*055c*/ 	.word	0x00000000
        /*0560*/ 	.short	0x010a
        /*0562*/ 	.byte	0xff
	.zero		1


	//   ....[71]....
        /*0564*/ 	.word	0x00003050
        /*0568*/ 	.word	0x00000002
        /*056c*/ 	.word	0x00000160
        /*0570*/ 	.short	0x010a
        /*0572*/ 	.byte	0xff
	.zero		1


	//   ....[72]....
        /*0574*/ 	.word	0x000030c0
        /*0578*/ 	.word	0x00000002
        /*057c*/ 	.word	0x00000000
        /*0580*/ 	.short	0x0101
        /*0582*/ 	.byte	0xff
	.zero		1


	//   ....[73]....
        /*0584*/ 	.word	0x000030e0
        /*0588*/ 	.word	0x000000ff
        /*058c*/ 	.word	0x00000110
        /*0590*/ 	.short	0x010a
        /*0592*/ 	.byte	0x04
	.zero		1


	//   ....[74]....
        /*0594*/ 	.word	0x00003200
        /*0598*/ 	.word	0x00000002
        /*059c*/ 	.word	0x00000100
        /*05a0*/ 	.short	0x010a
        /*05a2*/ 	.byte	0xff
	.zero		1


	//   ....[75]....
        /*05a4*/ 	.word	0x00003300
        /*05a8*/ 	.word	0x00000002
        /*05ac*/ 	.word	0x00000000
        /*05b0*/ 	.short	0x0101
        /*05b2*/ 	.byte	0xff
	.zero		1


	//   ....[76]....
        /*05b4*/ 	.word	0x00003390
        /*05b8*/ 	.word	0x000000ff
        /*05bc*/ 	.word	0x00000110
        /*05c0*/ 	.short	0x0106
        /*05c2*/ 	.byte	0x04
	.zero		1


	//   ....[77]....
        /*05c4*/ 	.word	0x000033b0
        /*05c8*/ 	.word	0x000000ff
        /*05cc*/ 	.word	0x00000110
        /*05d0*/ 	.short	0x010a
        /*05d2*/ 	.byte	0x04
	.zero		1


	//   ....[78]....
        /*05d4*/ 	.word	0x00003440
        /*05d8*/ 	.word	0x000000ff
        /*05dc*/ 	.word	0x00000110
        /*05e0*/ 	.short	0x0106
        /*05e2*/ 	.byte	0x07
	.zero		1


	//   ....[79]....
        /*05e4*/ 	.word	0x00003480
        /*05e8*/ 	.word	0x00000000
        /*05ec*/ 	.word	0x00000110
        /*05f0*/ 	.short	0x010a
        /*05f2*/ 	.byte	0xff
	.zero		1


	//   ....[80]....
        /*05f4*/ 	.word	0x000039d0
        /*05f8*/ 	.word	0x00000000
        /*05fc*/ 	.word	0x00000100
        /*0600*/ 	.short	0x010a
        /*0602*/ 	.byte	0xff
	.zero		1


	//   ....[81]....
        /*0604*/ 	.word	0x00003ad0
        /*0608*/ 	.word	0x00000003
        /*060c*/ 	.word	0x00000000
        /*0610*/ 	.short	0x0101
        /*0612*/ 	.byte	0xff
	.zero		1


	//   ....[82]....
        /*0614*/ 	.word	0x00003ae0
        /*0618*/ 	.word	0x000000ff
        /*061c*/ 	.word	0x00000000
        /*0620*/ 	.short	0x010a
        /*0622*/ 	.byte	0x04
	.zero		1


	//   ....[83]....
        /*0624*/ 	.word	0x00003b60
        /*0628*/ 	.word	0x000000ff
        /*062c*/ 	.word	0x00000140
        /*0630*/ 	.short	0x010a
        /*0632*/ 	.byte	0x1f
	.zero		1


	//   ....[84]....
        /*0634*/ 	.word	0x00003c40
        /*0638*/ 	.word	0x000000ff
        /*063c*/ 	.word	0x00000000
        /*0640*/ 	.short	0x010a
        /*0642*/ 	.byte	0x05
	.zero		1


	//   ....[85]....
        /*0644*/ 	.word	0x00003d80
        /*0648*/ 	.word	0x000000ff
        /*064c*/ 	.word	0x00000000
        /*0650*/ 	.short	0x010a
        /*0652*/ 	.byte	0x04
	.zero		1


	//   ....[86]....
        /*0654*/ 	.word	0x00004010
        /*0658*/ 	.word	0x000000ff
        /*065c*/ 	.word	0x00000000
        /*0660*/ 	.short	0x010a
        /*0662*/ 	.byte	0x04
	.zero		1


	//   ....[87]....
        /*0664*/ 	.word	0x000040a0
        /*0668*/ 	.word	0x000000ff
        /*066c*/ 	.word	0x00000000
        /*0670*/ 	.short	0x010a
        /*0672*/ 	.byte	0x05
	.zero		1


	//   ....[88]....
        /*0674*/ 	.word	0x00004130
        /*0678*/ 	.word	0x000000ff
        /*067c*/ 	.word	0x00000000
        /*0680*/ 	.short	0x010a
        /*0682*/ 	.byte	0x05
	.zero		1


	//   ....[89]....
        /*0684*/ 	.word	0x000041c0
        /*0688*/ 	.word	0x000000ff
        /*068c*/ 	.word	0x00000000
        /*0690*/ 	.short	0x010a
        /*0692*/ 	.byte	0x04
	.zero		1


	//   ....[90]....
        /*0694*/ 	.word	0x00004650
        /*0698*/ 	.word	0x0000000c
        /*069c*/ 	.word	0x00000100
        /*06a0*/ 	.short	0x010a
        /*06a2*/ 	.byte	0xff
	.zero		1


	//   ....[91]....
        /*06a4*/ 	.word	0x000047c0
        /*06a8*/ 	.word	0x00000000
        /*06ac*/ 	.word	0x00000000
        /*06b0*/ 	.short	0x0101
        /*06b2*/ 	.byte	0xff
	.zero		1


	//   ....[92]....
        /*06b4*/ 	.word	0x00004c40
        /*06b8*/ 	.word	0x000000ff
        /*06bc*/ 	.word	0x000000f8
        /*06c0*/ 	.short	0x010a
        /*06c2*/ 	.byte	0x18
	.zero		1


	//   ....[93]....
        /*06c4*/ 	.word	0x00004e00
        /*06c8*/ 	.word	0x000000ff
        /*06cc*/ 	.word	0x000000d8
        /*06d0*/ 	.short	0x010a
        /*06d2*/ 	.byte	0x04
	.zero		1


	//   ....[94]....
        /*06d4*/ 	.word	0x00004fd0
        /*06d8*/ 	.word	0x000000ff
        /*06dc*/ 	.word	0x000000c0
        /*06e0*/ 	.short	0x010b
        /*06e2*/ 	.byte	0x04
	.zero		1


	//   ....[95]....
        /*06e4*/ 	.word	0x00004fe0
        /*06e8*/ 	.word	0x000000ff
        /*06ec*/ 	.word	0x00000000
        /*06f0*/ 	.short	0x0101
        /*06f2*/ 	.byte	0x14
	.zero		1


	//   ....[96]....
        /*06f4*/ 	.word	0x00004ff0
        /*06f8*/ 	.word	0x000000ff
        /*06fc*/ 	.word	0x000000d8
        /*0700*/ 	.short	0x010a
        /*0702*/ 	.byte	0x05
	.zero		1


	//   ....[97]....
        /*0704*/ 	.word	0x000051e0
        /*0708*/ 	.word	0x000000ff
        /*070c*/ 	.word	0x000000c0
        /*0710*/ 	.short	0x010b
        /*0712*/ 	.byte	0x05
	.zero		1


	//   ....[98]....
        /*0714*/ 	.word	0x000051f0
        /*0718*/ 	.word	0x000000ff
        /*071c*/ 	.word	0x00000000
        /*0720*/ 	.short	0x0101
        /*0722*/ 	.byte	0x04
	.zero		1


	//   ....[99]....
        /*0724*/ 	.word	0x00005290
        /*0728*/ 	.word	0x000000ff
        /*072c*/ 	.word	0x00000000
        /*0730*/ 	.short	0x010a
        /*0732*/ 	.byte	0x04
	.zero		1


	//   ....[100]....
        /*0734*/ 	.word	0x00005320
        /*0738*/ 	.word	0x000000ff
        /*073c*/ 	.word	0x00000000
        /*0740*/ 	.short	0x010a
        /*0742*/ 	.byte	0x05
	.zero		1


	//   ....[101]....
        /*0744*/ 	.word	0x000053c0
        /*0748*/ 	.word	0x00000000
        /*074c*/ 	.word	0x00000000
        /*0750*/ 	.short	0x010a
        /*0752*/ 	.byte	0xff
	.zero		1


	//   ....[102]....
        /*0754*/ 	.word	0x00005730
        /*0758*/ 	.word	0x00000000
        /*075c*/ 	.word	0x00000100
        /*0760*/ 	.short	0x010a
        /*0762*/ 	.byte	0xff
	.zero		1


	//   ....[103]....
        /*0764*/ 	.word	0x00005800
        /*0768*/ 	.word	0x00000000
        /*076c*/ 	.word	0x00000000
        /*0770*/ 	.short	0x0101
        /*0772*/ 	.byte	0xff
	.zero		1


	//   ....[104]....
        /*0774*/ 	.word	0x00006450
        /*0778*/ 	.word	0x00000002
        /*077c*/ 	.word	0x000000c0
        /*0780*/ 	.short	0x010a
        /*0782*/ 	.byte	0xff
	.zero		1


	//   ....[105]....
        /*0784*/ 	.word	0x00006490
        /*0788*/ 	.word	0x00000047
        /*078c*/ 	.word	0x00000120
        /*0790*/ 	.short	0x010a
        /*0792*/ 	.byte	0xff
	.zero		1


	//   ....[106]....
        /*0794*/ 	.word	0x00006580
        /*0798*/ 	.word	0x00000002
        /*079c*/ 	.word	0x000000c0
        /*07a0*/ 	.short	0x010a
        /*07a2*/ 	.byte	0xff
	.zero		1


	//   ....[107]....
        /*07a4*/ 	.word	0x000067b0
        /*07a8*/ 	.word	0x00000047
        /*07ac*/ 	.word	0x00000120
        /*07b0*/ 	.short	0x010a
        /*07b2*/ 	.byte	0xff
	.zero		1


	//   ....[108]....
        /*07b4*/ 	.word	0x00007050
        /*07b8*/ 	.word	0x00000000
        /*07bc*/ 	.word	0x00000000
        /*07c0*/ 	.short	0x0101
        /*07c2*/ 	.byte	0xff
	.zero		1


	//   ....[109]....
        /*07c4*/ 	.word	0x00007060
        /*07c8*/ 	.word	0x00000002
        /*07cc*/ 	.word	0x000000c0
        /*07d0*/ 	.short	0x010a
        /*07d2*/ 	.byte	0xff
	.zero		1


	//   ....[110]....
        /*07d4*/ 	.word	0x00007130
        /*07d8*/ 	.word	0x00000002
        /*07dc*/ 	.word	0x000000c0
        /*07e0*/ 	.short	0x010a
        /*07e2*/ 	.byte	0xff
	.zero		1


	//   ....[111]....
        /*07e4*/ 	.word	0x00007730
        /*07e8*/ 	.word	0x000000ff
        /*07ec*/ 	.word	0x00000000
        /*07f0*/ 	.short	0x0101
        /*07f2*/ 	.byte	0x04
	.zero		1


	//   ....[112]....
        /*07f4*/ 	.word	0x00007b20
        /*07f8*/ 	.word	0x00000000
        /*07fc*/ 	.word	0x00000000
        /*0800*/ 	.short	0x0101
        /*0802*/ 	.byte	0xff
	.zero		1


	//   ....[113]....
        /*0804*/ 	.word	0x00007dd0
        /*0808*/ 	.word	0x000000ff
        /*080c*/ 	.word	0x00000000
        /*0810*/ 	.short	0x0101
        /*0812*/ 	.byte	0x04
	.zero		1


	//   ....[114]....
        /*0814*/ 	.word	0x00007df0
        /*0818*/ 	.word	0x00000000
        /*081c*/ 	.word	0x00000170
        /*0820*/ 	.short	0x010a
        /*0822*/ 	.byte	0xff
	.zero		1


	//   ....[115]....
        /*0824*/ 	.word	0x00007e50
        /*0828*/ 	.word	0x00000000
        /*082c*/ 	.word	0x00000060
        /*0830*/ 	.short	0x010a
        /*0832*/ 	.byte	0xff
	.zero		1


	//   ....[116]....
        /*0834*/ 	.word	0x00007eb0
        /*0838*/ 	.word	0x00000000
        /*083c*/ 	.word	0x00000060
        /*0840*/ 	.short	0x010a
        /*0842*/ 	.byte	0xff
	.zero		1


	//   ....[117]....
        /*0844*/ 	.word	0x00007f00
        /*0848*/ 	.word	0x00000003
        /*084c*/ 	.word	0x00000100
        /*0850*/ 	.short	0x010a
        /*0852*/ 	.byte	0xff
	.zero		1


	//   ....[118]....
        /*0854*/ 	.word	0x00007f60
        /*0858*/ 	.word	0x00000000
        /*085c*/ 	.word	0x00000000
        /*0860*/ 	.short	0x010a
        /*0862*/ 	.byte	0xff
	.zero		1


	//   ....[119]....
        /*0864*/ 	.word	0x00007fc0
        /*0868*/ 	.word	0x00000000
        /*086c*/ 	.word	0x00000000
        /*0870*/ 	.short	0x010a
        /*0872*/ 	.byte	0xff
	.zero		1


	//   ....[120]....
        /*0874*/ 	.word	0x00008020
        /*0878*/ 	.word	0x00000000
        /*087c*/ 	.word	0x00000000
        /*0880*/ 	.short	0x010a
        /*0882*/ 	.byte	0xff
	.zero		1


	//   ....[121]....
        /*0884*/ 	.word	0x00008080
        /*0888*/ 	.word	0x00000000
        /*088c*/ 	.word	0x00000000
        /*0890*/ 	.short	0x010a
        /*0892*/ 	.byte	0xff
	.zero		1


	//   ....[122]....
        /*0894*/ 	.word	0x000080e0
        /*0898*/ 	.word	0x00000000
        /*089c*/ 	.word	0x00000000
        /*08a0*/ 	.short	0x010a
        /*08a2*/ 	.byte	0xff
	.zero		1


	//   ....[123]....
        /*08a4*/ 	.word	0x00008140
        /*08a8*/ 	.word	0x00000000
        /*08ac*/ 	.word	0x00000000
        /*08b0*/ 	.short	0x010a
        /*08b2*/ 	.byte	0xff
	.zero		1


	//   ....[124]....
        /*08b4*/ 	.word	0x000081a0
        /*08b8*/ 	.word	0x00000000
        /*08bc*/ 	.word	0x00000000
        /*08c0*/ 	.short	0x010a
        /*08c2*/ 	.byte	0xff
	.zero		1


	//   ....[125]....
        /*08c4*/ 	.word	0x00008200
        /*08c8*/ 	.word	0x00000000
        /*08cc*/ 	.word	0x00000000
        /*08d0*/ 	.short	0x010a
        /*08d2*/ 	.byte	0xff
	.zero		1


	//   ....[126]....
        /*08d4*/ 	.word	0x00008260
        /*08d8*/ 	.word	0x00000000
        /*08dc*/ 	.word	0x00000000
        /*08e0*/ 	.short	0x010a
        /*08e2*/ 	.byte	0xff
	.zero		1


	//   ....[127]....
        /*08e4*/ 	.word	0x000082c0
        /*08e8*/ 	.word	0x00000000
        /*08ec*/ 	.word	0x00000000
        /*08f0*/ 	.short	0x010a
        /*08f2*/ 	.byte	0xff
	.zero		1


	//   ....[128]....
        /*08f4*/ 	.word	0x00008320
        /*08f8*/ 	.word	0x00000000
        /*08fc*/ 	.word	0x00000000
        /*0900*/ 	.short	0x010a
        /*0902*/ 	.byte	0xff
	.zero		1


	//   ....[129]....
        /*0904*/ 	.word	0x00008370
        /*0908*/ 	.word	0x00000002
        /*090c*/ 	.word	0x00000160
        /*0910*/ 	.short	0x010a
        /*0912*/ 	.byte	0xff
	.zero		1


	//   ....[130]....
        /*0914*/ 	.word	0x000083d0
        /*0918*/ 	.word	0x00000002
        /*091c*/ 	.word	0x00000110
        /*0920*/ 	.short	0x010a
        /*0922*/ 	.byte	0xff
	.zero		1


	//   ....[131]....
        /*0924*/ 	.word	0x00008420
        /*0928*/ 	.word	0x00000002
        /*092c*/ 	.word	0x00000100
        /*0930*/ 	.short	0x010a
        /*0932*/ 	.byte	0xff
	.zero		1


	//   ....[132]....
        /*0934*/ 	.word	0x00008480
        /*0938*/ 	.word	0x00000000
        /*093c*/ 	.word	0x00000110
        /*0940*/ 	.short	0x010a
        /*0942*/ 	.byte	0xff
	.zero		1


	//   ....[133]....
        /*0944*/ 	.word	0x000084d0
        /*0948*/ 	.word	0x00000000
        /*094c*/ 	.word	0x00000100
        /*0950*/ 	.short	0x010a
        /*0952*/ 	.byte	0xff
	.zero		1


	//   ....[134]....
        /*0954*/ 	.word	0x00008530
        /*0958*/ 	.word	0x00000002
        /*095c*/ 	.word	0x00000140
        /*0960*/ 	.short	0x010a
        /*0962*/ 	.byte	0xff
	.zero		1


	//   ....[135]....
        /*0964*/ 	.word	0x00008590
        /*0968*/ 	.word	0x00000000
        /*096c*/ 	.word	0x00000000
        /*0970*/ 	.short	0x010a
        /*0972*/ 	.byte	0xff
	.zero		1


	//   ....[136]....
        /*0974*/ 	.word	0x000085f0
        /*0978*/ 	.word	0x00000000
        /*097c*/ 	.word	0x00000000
        /*0980*/ 	.short	0x010a
        /*0982*/ 	.byte	0xff
	.zero		1


	//   ....[137]....
        /*0984*/ 	.word	0x00008650
        /*0988*/ 	.word	0x00000000
        /*098c*/ 	.word	0x00000000
        /*0990*/ 	.short	0x010a
        /*0992*/ 	.byte	0xff
	.zero		1


	//   ....[138]....
        /*0994*/ 	.word	0x000086b0
        /*0998*/ 	.word	0x00000000
        /*099c*/ 	.word	0x00000000
        /*09a0*/ 	.short	0x010a
        /*09a2*/ 	.byte	0xff
	.zero		1


	//   ....[139]....
        /*09a4*/ 	.word	0x00008710
        /*09a8*/ 	.word	0x00000000
        /*09ac*/ 	.word	0x00000000
        /*09b0*/ 	.short	0x010a
        /*09b2*/ 	.byte	0xff
	.zero		1


	//   ....[140]....
        /*09b4*/ 	.word	0x00008760
        /*09b8*/ 	.word	0x0000000c
        /*09bc*/ 	.word	0x00000100
        /*09c0*/ 	.short	0x010a
        /*09c2*/ 	.byte	0xff
	.zero		1


	//   ....[141]....
        /*09c4*/ 	.word	0x000087c0
        /*09c8*/ 	.word	0x00000000
        /*09cc*/ 	.word	0x000000f8
        /*09d0*/ 	.short	0x010a
        /*09d2*/ 	.byte	0xff
	.zero		1


	//   ....[142]....
        /*09d4*/ 	.word	0x00008820
        /*09d8*/ 	.word	0x00000000
        /*09dc*/ 	.word	0x000000d8
        /*09e0*/ 	.short	0x010a
        /*09e2*/ 	.byte	0xff
	.zero		1


	//   ....[143]....
        /*09e4*/ 	.word	0x00008880
        /*09e8*/ 	.word	0x00000006
        /*09ec*/ 	.word	0x000000d8
        /*09f0*/ 	.short	0x010a
        /*09f2*/ 	.byte	0xff
	.zero		1


	//   ....[144]....
        /*09f4*/ 	.word	0x000088e0
        /*09f8*/ 	.word	0x00000000
        /*09fc*/ 	.word	0x00000000
        /*0a00*/ 	.short	0x010a
        /*0a02*/ 	.byte	0xff
	.zero		1


	//   ....[145]....
        /*0a04*/ 	.word	0x00008940
        /*0a08*/ 	.word	0x00000000
        /*0a0c*/ 	.word	0x00000000
        /*0a10*/ 	.short	0x010a
        /*0a12*/ 	.byte	0xff
	.zero		1


	//   ....[146]....
        /*0a14*/ 	.word	0x00008990
        /*0a18*/ 	.word	0x00000000
        /*0a1c*/ 	.word	0x00000100
        /*0a20*/ 	.short	0x010a
        /*0a22*/ 	.byte	0xff
	.zero		1


	//   ....[147]....
        /*0a24*/ 	.word	0x000089e0
        /*0a28*/ 	.word	0x00000002
        /*0a2c*/ 	.word	0x000000c0
        /*0a30*/ 	.short	0x010a
        /*0a32*/ 	.byte	0xff
	.zero		1


	//   ....[148]....
        /*0a34*/ 	.word	0x00008a30
        /*0a38*/ 	.word	0x00000047
        /*0a3c*/ 	.word	0x00000120
        /*0a40*/ 	.short	0x010a
        /*0a42*/ 	.byte	0xff
	.zero		1


	//   ....[149]....
        /*0a44*/ 	.word	0x00008a80
        /*0a48*/ 	.word	0x00000002
        /*0a4c*/ 	.word	0x000000c0
        /*0a50*/ 	.short	0x010a
        /*0a52*/ 	.byte	0xff
	.zero		1


	//----- nvinfo : EIATTR_NUM_MBARRIERS
	.align		4
.L_47:
        /*0a54*/ 	.byte	0x03, 0x38
        /*0a56*/ 	.short	0x0030


	//----- nvinfo : EIATTR_EXIT_INSTR_OFFSETS
	.align		4
        /*0a58*/ 	.byte	0x04, 0x1c
        /*0a5a*/ 	.short	(.L_49 - .L_48)


	//   ....[0]....
.L_48:
        /*0a5c*/ 	.word	0x00002f60


	//   ....[1]....
        /*0a60*/ 	.word	0x00003450


	//   ....[2]....
        /*0a64*/ 	.word	0x000034b0


	//   ....[3]....
        /*0a68*/ 	.word	0x00004420


	//   ....[4]....
        /*0a6c*/ 	.word	0x000053f0


	//   ....[5]....
        /*0a70*/ 	.word	0x00005430


	//   ....[6]....
        /*0a74*/ 	.word	0x00007cc0


	//   ....[7]....
        /*0a78*/ 	.word	0x00007d40


	//   ....[8]....
        /*0a7c*/ 	.word	0x00007d70


	//   ....[9]....
        /*0a80*/ 	.word	0x00007de0


	//----- nvinfo : EIATTR_MAX_THREADS
	.align		4
.L_49:
        /*0a84*/ 	.byte	0x04, 0x05
        /*0a86*/ 	.short	(.L_51 - .L_50)
.L_50:
        /*0a88*/ 	.word	0x00000100
        /*0a8c*/ 	.word	0x00000001
        /*0a90*/ 	.word	0x00000001


	//----- nvinfo : EIATTR_CRS_STACK_SIZE
	.align		4
.L_51:
        /*0a94*/ 	.byte	0x04, 0x1e
        /*0a96*/ 	.short	(.L_53 - .L_52)
.L_52:
        /*0a98*/ 	.word	0x00000000


	//----- nvinfo : EIATTR_CBANK_PARAM_SIZE
	.align		4
.L_53:
        /*0a9c*/ 	.byte	0x03, 0x19
        /*0a9e*/ 	.short	0x0800


	//----- nvinfo : EIATTR_PARAM_CBANK
	.align		4
        /*0aa0*/ 	.byte	0x04, 0x0a
        /*0aa2*/ 	.short	(.L_55 - .L_54)
	.align		4
.L_54:
        /*0aa4*/ 	.word	index@(.nv.constant0._ZN7cutlass13device_kernelINS_4gemm6kernel13GemmUniversalIN4cute5tupleIJiiiiEEENS1_10collective13CollectiveMmaINS1_35MainloopSm100TmaUmmaWarpSpecializedILi12ELi2ELi4ENS5_IJNS4_1CILi1EEENSA_ILi4EEESB_EEEEENS5_IJNSA_ILi64EEESF_NSA_ILi32EEEEEENS_10tfloat32_tENS5_IJlSB_lEEESI_SJ_NS4_8TiledMMAINS4_8MMA_AtomIJNS4_17SM100_MMA_TF32_SSISI_SI_fLi64ELi64ELNS4_4UMMA5MajorE0ELSO_0ELNSN_7ScaleInE0ELSP_0EEEEEENS4_6LayoutINS5_IJSB_SB_SB_EEENS5_IJNSA_ILi0EEESU_SU_EEEEENS5_IJNS4_10UnderscoreESX_SX_EEEEENS4_23SM90_TMA_LOAD_MULTICASTENS4_14ComposedLayoutINS4_7SwizzleILi3ELi4ELi3EEENS4_18smem_ptr_flag_bitsILi32EEENSS_INS5_IJNSA_ILi8EEESG_EEENS5_IJSG_SB_EEEEEEEvNS4_8identityENS4_13SM90_TMA_LOADES1A_vS1B_EENS_8epilogue10collective18CollectiveEpilogueINS1E_23Sm100TmaWarpSpecializedILi3ELi2ELi16ELb1ELb0EEEJSH_NS5_IJNSS_ISF_SB_EENSS_ISG_SB_EEEEESI_SJ_SI_SJ_NS1E_6fusion15FusionCallbacksIS1I_NS1M_17LinearCombinationISI_fSI_fLNS_15FloatRoundStyleE2EEESH_S1L_JEEENS4_5SM1004TMEM4LOAD26SM100_TMEM_LOAD_16dp128b8xES1C_S1A_NS4_17SM75_U32x4_LDSM_NENS4_14SM90_TMA_STOREES1A_NS4_17SM90_U32x4_STSM_NENS4_39AutoVectorizingCopyWithAssumedAlignmentILi128EEEEEEvvEEEEvNT_6ParamsE)
        /*0aa8*/ 	.short	0x0380
        /*0aaa*/ 	.short	0x0800


	//----- nvinfo : EIATTR_SW_WAR
	.align		4
.L_55:
        /*0aac*/ 	.byte	0x04, 0x36
        /*0aae*/ 	.short	(.L_57 - .L_56)
.L_56:
        /*0ab0*/ 	.word	0x00000008
.L_57:


//--------------------- .nv.callgraph             --------------------------
	.section	.nv.callgraph,"",@"SHT_CUDA_CALLGRAPH"
	.align	4
	.sectionentsize	8
	.align		4
        /*0000*/ 	.word	0x00000000
	.align		4
        /*0004*/ 	.word	0xffffffff
	.align		4
        /*0008*/ 	.word	index@(_ZN7cutlass13device_kernelINS_4gemm6kernel13GemmUniversalIN4cute5tupleIJiiiiEEENS1_10collective13CollectiveMmaINS1_35MainloopSm100TmaUmmaWarpSpecializedILi12ELi2ELi4ENS5_IJNS4_1CILi1EEENSA_ILi4EEESB_EEEEENS5_IJNSA_ILi64EEESF_NSA_ILi32EEEEEENS_10tfloat32_tENS5_IJlSB_lEEESI_SJ_NS4_8TiledMMAINS4_8MMA_AtomIJNS4_17SM100_MMA_TF32_SSISI_SI_fLi64ELi64ELNS4_4UMMA5MajorE0ELSO_0ELNSN_7ScaleInE0ELSP_0EEEEEENS4_6LayoutINS5_IJSB_SB_SB_EEENS5_IJNSA_ILi0EEESU_SU_EEEEENS5_IJNS4_10UnderscoreESX_SX_EEEEENS4_23SM90_TMA_LOAD_MULTICASTENS4_14ComposedLayoutINS4_7SwizzleILi3ELi4ELi3EEENS4_18smem_ptr_flag_bitsILi32EEENSS_INS5_IJNSA_ILi8EEESG_EEENS5_IJSG_SB_EEEEEEEvNS4_8identityENS4_13SM90_TMA_LOADES1A_vS1B_EENS_8epilogue10collective18CollectiveEpilogueINS1E_23Sm100TmaWarpSpecializedILi3ELi2ELi16ELb1ELb0EEEJSH_NS5_IJNSS_ISF_SB_EENSS_ISG_SB_EEEEESI_SJ_SI_SJ_NS1E_6fusion15FusionCallbacksIS1I_NS1M_17LinearCombinationISI_fSI_fLNS_15FloatRoundStyleE2EEESH_S1L_JEEENS4_5SM1004TMEM4LOAD26SM100_TMEM_LOAD_16dp128b8xES1C_S1A_NS4_17SM75_U32x4_LDSM_NENS4_14SM90_TMA_STOREES1A_NS4_17SM90_U32x4_STSM_NENS4_39AutoVectorizingCopyWithAssumedAlignmentILi128EEEEEEvvEEEEvNT_6ParamsE)
	.align		4
        /*000c*/ 	.word	index@(__assertfail)
	.align		4
        /*0010*/ 	.word	0x00000000
	.align		4
        /*0014*/ 	.word	0xfffffffe
	.align		4
        /*0018*/ 	.word	0x00000000
	.align		4
        /*001c*/ 	.word	0xfffffffd
	.align		4
        /*0020*/ 	.word	0x00000000
	.align		4
        /*0024*/ 	.word	0xfffffffc


//--------------------- .nv.constant4             --------------------------
	.section	.nv.constant4,"a",@progbits
	.align	8
	.align		8
.nv.constant4:
        /*0000*/ 	.dword	__assertfail
	.align		8
        /*0008*/ 	.dword	__unnamed_1
	.align		8
        /*0010*/ 	.dword	__unnamed_2
	.align		8
        /*0018*/ 	.dword	_ZN40_INTERNAL_35119a6e_4_k_cu_c41ba59c_326374cuda3std3__45__cpo5beginE
	.align		8
        /*0020*/ 	.dword	_ZN40_INTERNAL_35119a6e_4_k_cu_c41ba59c_326374cuda3std3__45__cpo3endE
	.align		8
        /*0028*/ 	.dword	_ZN40_INTERNAL_35119a6e_4_k_cu_c41ba59c_326374cuda3std3__45__cpo6cbeginE
	.align		8
        /*0030*/ 	.dword	_ZN40_INTERNAL_35119a6e_4_k_cu_c41ba59c_326374cuda3std3__45__cpo4cendE
	.align		8
        /*0038*/ 	.dword	_ZN40_INTERNAL_35119a6e_4_k_cu_c41ba59c_326374cuda3std3__442_GLOBAL__N__35119a6e_4_k_cu_c41ba59c_326376ignoreE
	.align		8
        /*0040*/ 	.dword	_ZN40_INTERNAL_35119a6e_4_k_cu_c41ba59c_326374cuda3std3__419piecewise_constructE
	.align		8
        /*0048*/ 	.dword	_ZN40_INTERNAL_35119a6e_4_k_cu_c41ba59c_326374cuda3std3__48in_placeE
	.align		8
        /*0050*/ 	.dword	_ZN40_INTERNAL_35119a6e_4_k_cu_c41ba59c_326374cuda3std6ranges3__45__cpo4swapE
	.align		8
        /*0058*/ 	.dword	_ZN40_INTERNAL_35119a6e_4_k_cu_c41ba59c_326374cuda3std6ranges3__45__cpo9iter_moveE
	.align		8
        /*0060*/ 	.dword	_ZN40_INTERNAL_35119a6e_4_k_cu_c41ba59c_326374cute7productE
	.align		8
        /*0068*/ 	.dword	_ZN40_INTERNAL_35119a6e_4_k_cu_c41ba59c_326374cute1_E
	.align		8
        /*0070*/ 	.dword	$str$25
	.align		8
        /*0078*/ 	.dword	$str$26
	.align		8
        /*0080*/ 	.dword	$str$27
	.align		8
        /*0088*/ 	.dword	$str$28


//--------------------- .text._ZN7cutlass13device_kernelINS_4gemm6kernel13GemmUniversalIN4cute5tupleIJiiiiEEENS1_10collective13CollectiveMmaINS1_35MainloopSm100TmaUmmaWarpSpecializedILi12ELi2ELi4ENS5_IJNS4_1CILi1EEENSA_ILi4EEESB_EEEEENS5_IJNSA_ILi64EEESF_NSA_ILi32EEEEEENS_10tfloat32_tENS5_IJlSB_lEEESI_SJ_NS4_8TiledMMAINS4_8MMA_AtomIJNS4_17SM100_MMA_TF32_SSISI_SI_fLi64ELi64ELNS4_4UMMA5MajorE0ELSO_0ELNSN_7ScaleInE0ELSP_0EEEEEENS4_6LayoutINS5_IJSB_SB_SB_EEENS5_IJNSA_ILi0EEESU_SU_EEEEENS5_IJNS4_10UnderscoreESX_SX_EEEEENS4_23SM90_TMA_LOAD_MULTICASTENS4_14ComposedLayoutINS4_7SwizzleILi3ELi4ELi3EEENS4_18smem_ptr_flag_bitsILi32EEENSS_INS5_IJNSA_ILi8EEESG_EEENS5_IJSG_SB_EEEEEEEvNS4_8identityENS4_13SM90_TMA_LOADES1A_vS1B_EENS_8epilogue10collective18CollectiveEpilogueINS1E_23Sm100TmaWarpSpecializedILi3ELi2ELi16ELb1ELb0EEEJSH_NS5_IJNSS_ISF_SB_EENSS_ISG_SB_EEEEESI_SJ_SI_SJ_NS1E_6fusion15FusionCallbacksIS1I_NS1M_17LinearCombinationISI_fSI_fLNS_15FloatRoundStyleE2EEESH_S1L_JEEENS4_5SM1004TMEM4LOAD26SM100_TMEM_LOAD_16dp128b8xES1C_S1A_NS4_17SM75_U32x4_LDSM_NENS4_14SM90_TMA_STOREES1A_NS4_17SM90_U32x4_STSM_NENS4_39AutoVectorizingCopyWithAssumedAlignmentILi128EEEEEEvvEEEEvNT_6ParamsE --------------------------
	.section	.text._ZN7cutlass13device_kernelINS_4gemm6kernel13GemmUniversalIN4cute5tupleIJiiiiEEENS1_10collective13CollectiveMmaINS1_35MainloopSm100TmaUmmaWarpSpecializedILi12ELi2ELi4ENS5_IJNS4_1CILi1EEENSA_ILi4EEESB_EEEEENS5_IJNSA_ILi64EEESF_NSA_ILi32EEEEEENS_10tfloat32_tENS5_IJlSB_lEEESI_SJ_NS4_8TiledMMAINS4_8MMA_AtomIJNS4_17SM100_MMA_TF32_SSISI_SI_fLi64ELi64ELNS4_4UMMA5MajorE0ELSO_0ELNSN_7ScaleInE0ELSP_0EEEEEENS4_6LayoutINS5_IJSB_SB_SB_EEENS5_IJNSA_ILi0EEESU_SU_EEEEENS5_IJNS4_10UnderscoreESX_SX_EEEEENS4_23SM90_TMA_LOAD_MULTICASTENS4_14ComposedLayoutINS4_7SwizzleILi3ELi4ELi3EEENS4_18smem_ptr_flag_bitsILi32EEENSS_INS5_IJNSA_ILi8EEESG_EEENS5_IJSG_SB_EEEEEEEvNS4_8identityENS4_13SM90_TMA_LOADES1A_vS1B_EENS_8epilogue10collective18CollectiveEpilogueINS1E_23Sm100TmaWarpSpecializedILi3ELi2ELi16ELb1ELb0EEEJSH_NS5_IJNSS_ISF_SB_EENSS_ISG_SB_EEEEESI_SJ_SI_SJ_NS1E_6fusion15FusionCallbacksIS1I_NS1M_17LinearCombinationISI_fSI_fLNS_15FloatRoundStyleE2EEESH_S1L_JEEENS4_5SM1004TMEM4LOAD26SM100_TMEM_LOAD_16dp128b8xES1C_S1A_NS4_17SM75_U32x4_LDSM_NENS4_14SM90_TMA_STOREES1A_NS4_17SM90_U32x4_STSM_NENS4_39AutoVectorizingCopyWithAssumedAlignmentILi128EEEEEEvvEEEEvNT_6ParamsE,"ax",@progbits
	.align	128
.text._ZN7cutlass13device_kernelINS_4gemm6kernel13GemmUniversalIN4cute5tupleIJiiiiEEENS1_10collective13CollectiveMmaINS1_35MainloopSm100TmaUmmaWarpSpecializedILi12ELi2ELi4ENS5_IJNS4_1CILi1EEENSA_ILi4EEESB_EEEEENS5_IJNSA_ILi64EEESF_NSA_ILi32EEEEEENS_10tfloat32_tENS5_IJlSB_lEEESI_SJ_NS4_8TiledMMAINS4_8MMA_AtomIJNS4_17SM100_MMA_TF32_SSISI_SI_fLi64ELi64ELNS4_4UMMA5MajorE0ELSO_0ELNSN_7ScaleInE0ELSP_0EEEEEENS4_6LayoutINS5_IJSB_SB_SB_EEENS5_IJNSA_ILi0EEESU_SU_EEEEENS5_IJNS4_10UnderscoreESX_SX_EEEEENS4_23SM90_TMA_LOAD_MULTICASTENS4_14ComposedLayoutINS4_7SwizzleILi3ELi4ELi3EEENS4_18smem_ptr_flag_bitsILi32EEENSS_INS5_IJNSA_ILi8EEESG_EEENS5_IJSG_SB_EEEEEEEvNS4_8identityENS4_13SM90_TMA_LOADES1A_vS1B_EENS_8epilogue10collective18CollectiveEpilogueINS1E_23Sm100TmaWarpSpecializedILi3ELi2ELi16ELb1ELb0EEEJSH_NS5_IJNSS_ISF_SB_EENSS_ISG_SB_EEEEESI_SJ_SI_SJ_NS1E_6fusion15FusionCallbacksIS1I_NS1M_17LinearCombinationISI_fSI_fLNS_15FloatRoundStyleE2EEESH_S1L_JEEENS4_5SM1004TMEM4LOAD26SM100_TMEM_LOAD_16dp128b8xES1C_S1A_NS4_17SM75_U32x4_LDSM_NENS4_14SM90_TMA_STOREES1A_NS4_17SM90_U32x4_STSM_NENS4_39AutoVectorizingCopyWithAssumedAlignmentILi128EEEEEEvvEEEEvNT_6ParamsE:
        .type           _ZN7cutlass13device_kernelINS_4gemm6kernel13GemmUniversalIN4cute5tupleIJiiiiEEENS1_10collective13CollectiveMmaINS1_35MainloopSm100TmaUmmaWarpSpecializedILi12ELi2ELi4ENS5_IJNS4_1CILi1EEENSA_ILi4EEESB_EEEEENS5_IJNSA_ILi64EEESF_NSA_ILi32EEEEEENS_10tfloat32_tENS5_IJlSB_lEEESI_SJ_NS4_8TiledMMAINS4_8MMA_AtomIJNS4_17SM100_MMA_TF32_SSISI_SI_fLi64ELi64ELNS4_4UMMA5MajorE0ELSO_0ELNSN_7ScaleInE0ELSP_0EEEEEENS4_6LayoutINS5_IJSB_SB_SB_EEENS5_IJNSA_ILi0EEESU_SU_EEEEENS5_IJNS4_10UnderscoreESX_SX_EEEEENS4_23SM90_TMA_LOAD_MULTICASTENS4_14ComposedLayoutINS4_7SwizzleILi3ELi4ELi3EEENS4_18smem_ptr_flag_bitsILi32EEENSS_INS5_IJNSA_ILi8EEESG_EEENS5_IJSG_SB_EEEEEEEvNS4_8identityENS4_13SM90_TMA_LOADES1A_vS1B_EENS_8epilogue10collective18CollectiveEpilogueINS1E_23Sm100TmaWarpSpecializedILi3ELi2ELi16ELb1ELb0EEEJSH_NS5_IJNSS_ISF_SB_EENSS_ISG_SB_EEEEESI_SJ_SI_SJ_NS1E_6fusion15FusionCallbacksIS1I_NS1M_17LinearCombinationISI_fSI_fLNS_15FloatRoundStyleE2EEESH_S1L_JEEENS4_5SM1004TMEM4LOAD26SM100_TMEM_LOAD_16dp128b8xES1C_S1A_NS4_17SM75_U32x4_LDSM_NENS4_14SM90_TMA_STOREES1A_NS4_17SM90_U32x4_STSM_NENS4_39AutoVectorizingCopyWithAssumedAlignmentILi128EEEEEEvvEEEEvNT_6ParamsE,@function
        .size           _ZN7cutlass13device_kernelINS_4gemm6kernel13GemmUniversalIN4cute5tupleIJiiiiEEENS1_10collective13CollectiveMmaINS1_35MainloopSm100TmaUmmaWarpSpecializedILi12ELi2ELi4ENS5_IJNS4_1CILi1EEENSA_ILi4EEESB_EEEEENS5_IJNSA_ILi64EEESF_NSA_ILi32EEEEEENS_10tfloat32_tENS5_IJlSB_lEEESI_SJ_NS4_8TiledMMAINS4_8MMA_AtomIJNS4_17SM100_MMA_TF32_SSISI_SI_fLi64ELi64ELNS4_4UMMA5MajorE0ELSO_0ELNSN_7ScaleInE0ELSP_0EEEEEENS4_6LayoutINS5_IJSB_SB_SB_EEENS5_IJNSA_ILi0EEESU_SU_EEEEENS5_IJNS4_10UnderscoreESX_SX_EEEEENS4_23SM90_TMA_LOAD_MULTICASTENS4_14ComposedLayoutINS4_7SwizzleILi3ELi4ELi3EEENS4_18smem_ptr_flag_bitsILi32EEENSS_INS5_IJNSA_ILi8EEESG_EEENS5_IJSG_SB_EEEEEEEvNS4_8identityENS4_13SM90_TMA_LOADES1A_vS1B_EENS_8epilogue10collective18CollectiveEpilogueINS1E_23Sm100TmaWarpSpecializedILi3ELi2ELi16ELb1ELb0EEEJSH_NS5_IJNSS_ISF_SB_EENSS_ISG_SB_EEEEESI_SJ_SI_SJ_NS1E_6fusion15FusionCallbacksIS1I_NS1M_17LinearCombinationISI_fSI_fLNS_15FloatRoundStyleE2EEESH_S1L_JEEENS4_5SM1004TMEM4LOAD26SM100_TMEM_LOAD_16dp128b8xES1C_S1A_NS4_17SM75_U32x4_LDSM_NENS4_14SM90_TMA_STOREES1A_NS4_17SM90_U32x4_STSM_NENS4_39AutoVectorizingCopyWithAssumedAlignmentILi128EEEEEEvvEEEEvNT_6ParamsE,(.L_x_186 - _ZN7cutlass13device_kernelINS_4gemm6kernel13GemmUniversalIN4cute5tupleIJiiiiEEENS1_10collective13CollectiveMmaINS1_35MainloopSm100TmaUmmaWarpSpecializedILi12ELi2ELi4ENS5_IJNS4_1CILi1EEENSA_ILi4EEESB_EEEEENS5_IJNSA_ILi64EEESF_NSA_ILi32EEEEEENS_10tfloat32_tENS5_IJlSB_lEEESI_SJ_NS4_8TiledMMAINS4_8MMA_AtomIJNS4_17SM100_MMA_TF32_SSISI_SI_fLi64ELi64ELNS4_4UMMA5MajorE0ELSO_0ELNSN_7ScaleInE0ELSP_0EEEEEENS4_6LayoutINS5_IJSB_SB_SB_EEENS5_IJNSA_ILi0EEESU_SU_EEEEENS5_IJNS4_10UnderscoreESX_SX_EEEEENS4_23SM90_TMA_LOAD_MULTICASTENS4_14ComposedLayoutINS4_7SwizzleILi3ELi4ELi3EEENS4_18smem_ptr_flag_bitsILi32EEENSS_INS5_IJNSA_ILi8EEESG_EEENS5_IJSG_SB_EEEEEEEvNS4_8identityENS4_13SM90_TMA_LOADES1A_vS1B_EENS_8epilogue10collective18CollectiveEpilogueINS1E_23Sm100TmaWarpSpecializedILi3ELi2ELi16ELb1ELb0EEEJSH_NS5_IJNSS_ISF_SB_EENSS_ISG_SB_EEEEESI_SJ_SI_SJ_NS1E_6fusion15FusionCallbacksIS1I_NS1M_17LinearCombinationISI_fSI_fLNS_15FloatRoundStyleE2EEESH_S1L_JEEENS4_5SM1004TMEM4LOAD26SM100_TMEM_LOAD_16dp128b8xES1C_S1A_NS4_17SM75_U32x4_LDSM_NENS4_14SM90_TMA_STOREES1A_NS4_17SM90_U32x4_STSM_NENS4_39AutoVectorizingCopyWithAssumedAlignmentILi128EEEEEEvvEEEEvNT_6ParamsE)
        .other          _ZN7cutlass13device_kernelINS_4gemm6kernel13GemmUniversalIN4cute5tupleIJiiiiEEENS1_10collective13CollectiveMmaINS1_35MainloopSm100TmaUmmaWarpSpecializedILi12ELi2ELi4ENS5_IJNS4_1CILi1EEENSA_ILi4EEESB_EEEEENS5_IJNSA_ILi64EEESF_NSA_ILi32EEEEEENS_10tfloat32_tENS5_IJlSB_lEEESI_SJ_NS4_8TiledMMAINS4_8MMA_AtomIJNS4_17SM100_MMA_TF32_SSISI_SI_fLi64ELi64ELNS4_4UMMA5MajorE0ELSO_0ELNSN_7ScaleInE0ELSP_0EEEEEENS4_6LayoutINS5_IJSB_SB_SB_EEENS5_IJNSA_ILi0EEESU_SU_EEEEENS5_IJNS4_10UnderscoreESX_SX_EEEEENS4_23SM90_TMA_LOAD_MULTICASTENS4_14ComposedLayoutINS4_7SwizzleILi3ELi4ELi3EEENS4_18smem_ptr_flag_bitsILi32EEENSS_INS5_IJNSA_ILi8EEESG_EEENS5_IJSG_SB_EEEEEEEvNS4_8identityENS4_13SM90_TMA_LOADES1A_vS1B_EENS_8epilogue10collective18CollectiveEpilogueINS1E_23Sm100TmaWarpSpecializedILi3ELi2ELi16ELb1ELb0EEEJSH_NS5_IJNSS_ISF_SB_EENSS_ISG_SB_EEEEESI_SJ_SI_SJ_NS1E_6fusion15FusionCallbacksIS1I_NS1M_17LinearCombinationISI_fSI_fLNS_15FloatRoundStyleE2EEESH_S1L_JEEENS4_5SM1004TMEM4LOAD26SM100_TMEM_LOAD_16dp128b8xES1C_S1A_NS4_17SM75_U32x4_LDSM_NENS4_14SM90_TMA_STOREES1A_NS4_17SM90_U32x4_STSM_NENS4_39AutoVectorizingCopyWithAssumedAlignmentILi128EEEEEEvvEEEEvNT_6ParamsE,@"STO_CUDA_ENTRY STV_DEFAULT"
_ZN7cutlass13device_kernelINS_4gemm6kernel13GemmUniversalIN4cute5tupleIJiiiiEEENS1_10collective13CollectiveMmaINS1_35MainloopSm100TmaUmmaWarpSpecializedILi12ELi2ELi4ENS5_IJNS4_1CILi1EEENSA_ILi4EEESB_EEEEENS5_IJNSA_ILi64EEESF_NSA_ILi32EEEEEENS_10tfloat32_tENS5_IJlSB_lEEESI_SJ_NS4_8TiledMMAINS4_8MMA_AtomIJNS4_17SM100_MMA_TF32_SSISI_SI_fLi64ELi64ELNS4_4UMMA5MajorE0ELSO_0ELNSN_7ScaleInE0ELSP_0EEEEEENS4_6LayoutINS5_IJSB_SB_SB_EEENS5_IJNSA_ILi0EEESU_SU_EEEEENS5_IJNS4_10UnderscoreESX_SX_EEEEENS4_23SM90_TMA_LOAD_MULTICASTENS4_14ComposedLayoutINS4_7SwizzleILi3ELi4ELi3EEENS4_18smem_ptr_flag_bitsILi32EEENSS_INS5_IJNSA_ILi8EEESG_EEENS5_IJSG_SB_EEEEEEEvNS4_8identityENS4_13SM90_TMA_LOADES1A_vS1B_EENS_8epilogue10collective18CollectiveEpilogueINS1E_23Sm100TmaWarpSpecializedILi3ELi2ELi16ELb1ELb0EEEJSH_NS5_IJNSS_ISF_SB_EENSS_ISG_SB_EEEEESI_SJ_SI_SJ_NS1E_6fusion15FusionCallbacksIS1I_NS1M_17LinearCombinationISI_fSI_fLNS_15FloatRoundStyleE2EEESH_S1L_JEEENS4_5SM1004TMEM4LOAD26SM100_TMEM_LOAD_16dp128b8xES1C_S1A_NS4_17SM75_U32x4_LDSM_NENS4_14SM90_TMA_STOREES1A_NS4_17SM90_U32x4_STSM_NENS4_39AutoVectorizingCopyWithAssumedAlignmentILi128EEEEEEvvEEEEvNT_6ParamsE:
[----:B------:R-:W1:Y:S01]  /*0000*/  LDC R1, c[0x0][0x37c] ;  /* 0x0000df00ff017b82 */ /* 0x000e620000000800 */
[----:B------:R-:W2:Y:S01]  /*0010*/  S2R R64, SR_TID.X ;  /* 0x0000000000407919 */ /* 0x000ea20000002100 */
[----:B------:R-:W3:Y:S01]  /*0020*/  LDCU.64 UR8, c[0x0][0x890] ;  /* 0x00011200ff0877ac */ /* 0x000ee20008000a00 */
[----:B------:R-:W-:Y:S02]  /*0030*/  PRMT R53, RZ, 0x7610, R53 ;  /* 0x00007610ff357816 */ /* 0x000fe40000000035 */
[----:B------:R-:W-:Y:S01]  /*0040*/  ELECT P3, URZ, PT ;  /* 0x0000000000ff782f */ /* 0x000fe20003860000 */
[----:B---3--:R-:W-:-:S04]  /*0050*/  UISETP.NE.U32.AND UP0, UPT, UR8, URZ, UPT ;  /* 0x000000ff0800728c */ /* 0x008fc8000bf05070 */
[----:B------:R-:W-:Y:S01]  /*0060*/  UISETP.NE.AND.EX UP0, UPT, UR9, URZ, UPT, UP0 ;  /* 0x000000ff0900728c */ /* 0x000fe2000bf05300 */
[----:B--2---:R-:W-:-:S05]  /*0070*/  SHF.R.U32.HI R54, RZ, 0x5, R64 ;  /* 0x00000005ff367819 */ /* 0x004fca0000011640 */
[----:B------:R-:W2:Y:S02]  /*0080*/  SHFL.IDX PT, R0, R54, RZ, 0x1f ;  /* 0x00001fff36007589 */ /* 0x000ea400000e0000 */
[----:B--2---:R-:W-:Y:S01]  /*0090*/  R2UR UR22, R0 ;  /* 0x00000000001672ca */ /* 0x004fe200000e0000 */
[----:B-1----:R-:W-:-:S14]  /*00a0*/  BRA.U UP0, `(.L_x_0) ;  /* 0x0000000100307547 */ /* 0x002fdc000b800000 */
[----:B------:R-:W1:Y:S02]  /*00b0*/  LDCU.64 UR4, c[0x0][0x888] ;  /* 0x00011100ff0477ac */ /* 0x000e640008000a00 */
[----:B-1----:R-:W-:-:S04]  /*00c0*/  UISETP.NE.U32.AND UP0, UPT, UR4, URZ, UPT ;  /* 0x000000ff0400728c */ /* 0x002fc8000bf05070 */
[----:B------:R-:W-:-:S09]  /*00d0*/  UISETP.NE.AND.EX UP0, UPT, UR5, URZ, UPT, UP0 ;  /* 0x000000ff0500728c */ /* 0x000fd2000bf05300 */
[----:B------:R-:W-:Y:S05]  /*00e0*/  BRA.U !UP0, `(.L_x_1) ;  /* 0x0000000108147547 */ /* 0x000fea000b800000 */
[----:B------:R-:W1:Y:S01]  /*00f0*/  LDC.64 R26, c[0x0][0x888] ;  /* 0x00022200ff1a7b82 */ /* 0x000e620000000a00 */
[----:B------:R-:W1:Y:S02]  /*0100*/  LDCU.64 UR4, c[0x0][0x358] ;  /* 0x00006b00ff0477ac */ /* 0x000e640008000a00 */
[----:B-1----:R1:W5:Y:S01]  /*0110*/  LDG.E R26, desc[UR4][R26.64] ;  /* 0x000000041a1a7981 */ /* 0x002362000c1e1900 */
[----:B------:R-:W-:Y:S01]  /*0120*/  HFMA2 R53, -RZ, RZ, 0, 5.9604644775390625e-08 ;  /* 0x00000001ff357431 */ /* 0x000fe200000001ff */
[----:B------:R-:W-:Y:S05]  /*0130*/  BRA `(.L_x_0) ;  /* 0x00000000000c7947 */ /* 0x000fea0003800000 */
.L_x_1:
[----:B------:R-:W1:Y:S01]  /*0140*/  LDCU UR4, c[0x0][0x880] ;  /* 0x00011000ff0477ac */ /* 0x000e620008000800 */
[----:B------:R-:W-:Y:S01]  /*0150*/  HFMA2 R53, -RZ, RZ, 0, 5.9604644775390625e-08 ;  /* 0x00000001ff357431 */ /* 0x000fe200000001ff */
[----:B-1----:R-:W-:-:S07]  /*0160*/  MOV R26, UR4 ;  /* 0x00000004001a7c02 */ /* 0x002fce0008000f00 */
.L_x_0:
[----:B------:R-:W2:Y:S02]  /*0170*/  LDCU.64 UR4, c[0x0][0x8b0] ;  /* 0x00011600ff0477ac */ /* 0x000ea40008000a00 */
[----:B--2---:R-:W-:-:S04]  /*0180*/  UISETP.NE.U32.AND UP0, UPT, UR4, URZ, UPT ;  /* 0x000000ff0400728c */ /* 0x004fc8000bf05070 */
[----:B------:R-:W-:-:S09]  /*0190*/  UISETP.NE.AND.EX UP0, UPT, UR5, URZ, UPT, UP0 ;  /* 0x000000ff0500728c */ /* 0x000fd2000bf05300 */
[----:B------:R-:W-:Y:S05]  /*01a0*/  BRA.U UP0, `(.L_x_2) ;  /* 0x0000000100287547 */ /* 0x000fea000b800000 */
[----:B------:R-:W2:Y:S02]  /*01b0*/  LDCU.64 UR4, c[0x0][0x8a8] ;  /* 0x00011500ff0477ac */ /* 0x000ea40008000a00 */
[----:B--2---:R-:W-:-:S04]  /*01c0*/  UISETP.NE.U32.AND UP0, UPT, UR4, URZ, UPT ;  /* 0x000000ff0400728c */ /* 0x004fc8000bf05070 */
[----:B------:R-:W-:-:S09]  /*01d0*/  UISETP.NE.AND.EX UP0, UPT, UR5, URZ, UPT, UP0 ;  /* 0x000000ff0500728c */ /* 0x000fd2000bf05300 */
[----:B------:R-:W-:Y:S05]  /*01e0*/  BRA.U !UP0, `(.L_x_3) ;  /* 0x0000000108107547 */ /* 0x000fea000b800000 */
[----:B------:R-:W2:Y:S01]  /*01f0*/  LDC.64 R24, c[0x0][0x8a8] ;  /* 0x00022a00ff187b82 */ /* 0x000ea20000000a00 */
[----:B------:R-:W2:Y:S02]  /*0200*/  LDCU.64 UR4, c[0x0][0x358] ;  /* 0x00006b00ff0477ac */ /* 0x000ea40008000a00 */
[----:B--2---:R2:W5:Y:S01]  /*0210*/  LDG.E R24, desc[UR4][R24.64] ;  /* 0x0000000418187981 */ /* 0x004562000c1e1900 */
[----:B------:R-:W-:Y:S05]  /*0220*/  BRA `(.L_x_2) ;  /* 0x0000000000087947 */ /* 0x000fea0003800000 */
.L_x_3:
[----:B------:R-:W2:Y:S02]  /*0230*/  LDCU UR4, c[0x0][0x8a0] ;  /* 0x00011400ff0477ac */ /* 0x000ea40008000800 */
[----:B--2---:R-:W-:Y:S02]  /*0240*/  MOV R24, UR4 ;  /* 0x0000000400187c02 */ /* 0x004fe40008000f00 */
.L_x_2:
[----:B------:R-:W-:Y:S01]  /*0250*/  IMAD.U32 R0, RZ, RZ, UR22 ;  /* 0x00000016ff007e24 */ /* 0x000fe2000f8e00ff */
[----:B------:R-:W-:Y:S04]  /*0260*/  BSSY.RECONVERGENT B0, `(.L_x_4) ;  /* 0x000000c000007945 */ /* 0x000fe80003800200 */
[C---:B------:R-:W-:Y:S02]  /*0270*/  ISETP.NE.OR P1, PT, R0.reuse, 0x1, !P3 ;  /* 0x000000010000780c */ /* 0x040fe40005f25670 */
[----:B------:R-:W-:-:S11]  /*0280*/  ISETP.NE.OR P0, PT, R0, 0x3, !P3 ;  /* 0x000000030000780c */ /* 0x000fd60005f05670 */
[----:B------:R-:W-:Y:S05]  /*0290*/  @P1 BRA `(.L_x_5) ;  /* 0x0000000000201947 */ /* 0x000fea0003800000 */
[----:B------:R-:W3:Y:S02]  /*02a0*/  LDCU.64 UR4, c[0x0][0x348] ;  /* 0x00006900ff0477ac */ /* 0x000ee40008000a00 */
[----:B---3--:R-:W-:Y:S02]  /*02b0*/  UIADD3 UR6, UP1, UPT, UR4, 0x80, URZ ;  /* 0x0000008004067890 */ /* 0x008fe4000ff3e0ff */
[----:B------:R-:W-:Y:S02]  /*02c0*/  UIADD3 UR4, UP0, UPT, UR4, 0x180, URZ ;  /* 0x0000018004047890 */ /* 0x000fe4000ff1e0ff */
[----:B------:R-:W-:Y:S02]  /*02d0*/  UIADD3.X UR7, UPT, UPT, URZ, UR5, URZ, UP1, !UPT ;  /* 0x00000005ff077290 */ /* 0x000fe40008ffe4ff */
[----:B------:R-:W-:-:S07]  /*02e0*/  UIADD3.X UR5, UPT, UPT, URZ, UR5, URZ, UP0, !UPT ;  /* 0x00000005ff057290 */ /* 0x000fce00087fe4ff */
[----:B------:R3:W-:Y:S02]  /*02f0*/  UTMACCTL.PF [UR6] ;  /* 0x00000000060079b9 */ /* 0x0007e40008040000 */
[----:B------:R3:W-:Y:S02]  /*0300*/  UTMACCTL.PF [UR4] ;  /* 0x00000000040079b9 */ /* 0x0007e40008040000 */
[----:B---3--:R-:W-:Y:S01]  /*0310*/  NOP ;  /* 0x0000000000007918 */ /* 0x008fe20000000000 */
.L_x_5:
[----:B------:R-:W-:Y:S05]  /*0320*/  BSYNC.RECONVERGENT B0 ;  /* 0x0000000000007941 */ /* 0x000fea0003800200 */
.L_x_4:
[----:B------:R-:W-:Y:S04]  /*0330*/  BSSY.RECONVERGENT B0, `(.L_x_6) ;  /* 0x000000a000007945 */ /* 0x000fe80003800200 */
        /* <DEDUP_REMOVED lines=9> */
.L_x_7:
[----:B------:R-:W-:Y:S05]  /*03d0*/  BSYNC.RECONVERGENT B0 ;  /* 0x0000000000007941 */ /* 0x000fea0003800200 */
.L_x_6:
[----:B------:R-:W3:Y:S01]  /*03e0*/  LDCU.64 UR4, c[0x0][0x888] ;  /* 0x00011100ff0477ac */ /* 0x000ee20008000a00 */
[----:B------:R-:W-:Y:S02]  /*03f0*/  UISETP.EQ.U32.AND UP1, UPT, UR8, URZ, UPT ;  /* 0x000000ff0800728c */ /* 0x000fe4000bf22070 */
[----:B------:R-:W-:Y:S02]  /*0400*/  UPLOP3.LUT UP3, UPT, UPT, UPT, UPT, 0x80, 0x8 ;  /* 0x000000000008789c */ /* 0x000fe40003f6f070 */
[----:B---3--:R-:W-:-:S04]  /*0410*/  UISETP.NE.U32.AND UP0, UPT, UR4, URZ, UPT ;  /* 0x000000ff0400728c */ /* 0x008fc8000bf05070 */
[----:B------:R-:W-:-:S04]  /*0420*/  UISETP.NE.AND.EX UP0, UPT, UR5, URZ, UPT, UP0 ;  /* 0x000000ff0500728c */ /* 0x000fc8000bf05300 */
[----:B------:R-:W-:-:S04]  /*0430*/  UISETP.EQ.OR.EX UP2, UPT, UR9, URZ, !UP0, UP1 ;  /* 0x000000ff0900728c */ /* 0x000fc8000c742710 */
[----:B------:R-:W-:-:S06]  /*0440*/  UP2UR UR4, UPR, URZ, 0x4 ;  /* 0x00000004ff047883 */ /* 0x000fcc0008000000 */
[----:B------:R-:W-:Y:S01]  /*0450*/  MOV R57, UR4 ;  /* 0x0000000400397c02 */ /* 0x000fe20008000f00 */
[----:B------:R-:W-:Y:S06]  /*0460*/  BRA.U !UP2, `(.L_x_8) ;  /* 0x000000010a207547 */ /* 0x000fec000b800000 */
[----:B------:R-:W-:Y:S01]  /*0470*/  UISETP.NE.U32.AND UP1, UPT, UR8, URZ, UPT ;  /* 0x000000ff0800728c */ /* 0x000fe2000bf25070 */
[----:B-----5:R-:W-:Y:S01]  /*0480*/  FSETP.NEU.AND P0, PT, R26, RZ, PT ;  /* 0x000000ff1a00720b */ /* 0x020fe20003f0d000 */
[----:B------:R-:W-:Y:S02]  /*0490*/  USEL UR4, URZ, 0xffffffff, UP0 ;  /* 0xffffffffff047887 */ /* 0x000fe40008000000 */
[----:B------:R-:W-:-:S10]  /*04a0*/  UISETP.NE.AND.EX UP1, UPT, UR9, URZ, UPT, UP1 ;  /* 0x000000ff0900728c */ /* 0x000fd4000bf25310 */
[----:B------:R-:W-:Y:S01]  /*04b0*/  VOTEU.ANY UP0, P0 ;  /* 0x0000000000ff7886 */ /* 0x000fe20000000100 */
[----:B------:R-:W-:-:S04]  /*04c0*/  @!UP1 USEL UR4, URZ, 0xffffffff, UP0 ;  /* 0xffffffffff049887 */ /* 0x000fc80008000000 */
[----:B------:R-:W-:-:S04]  /*04d0*/  ULOP3.LUT UR4, UR4, 0x1, URZ, 0xc0, !UPT ;  /* 0x0000000104047892 */ /* 0x000fc8000f8ec0ff */
[----:B------:R-:W-:-:S11]  /*04e0*/  UISETP.NE.U32.AND UP3, UPT, UR4, 0x1, UPT ;  /* 0x000000010400788c */ /* 0x000fd6000bf65070 */
.L_x_8:
[----:B------:R-:W3:Y:S01]  /*04f0*/  SHFL.IDX PT, R2, R54, RZ, 0x1f ;  /* 0x00001fff36027589 */ /* 0x000ee200000e0000 */
[----:B------:R-:W-:-:S04]  /*0500*/  UISETP.NE.AND UP0, UPT, UR22, 0x2, UPT ;  /* 0x000000021600788c */ /* 0x000fc8000bf05270 */
[----:B------:R-:W-:Y:S01]  /*0510*/  USEL UR37, URZ, 0x1, UP0 ;  /* 0x00000001ff257887 */ /* 0x000fe20008000000 */
[----:B---3--:R-:W-:-:S13]  /*0520*/  ISETP.NE.AND P0, PT, R2, RZ, PT ;  /* 0x000000ff0200720c */ /* 0x008fda0003f05270 */
[----:B------:R-:W-:Y:S05]  /*0530*/  @P0 BRA `(.L_x_9) ;  /* 0x0000000000a40947 */ /* 0x000fea0003800000 */
[----:B------:R-:W-:Y:S01]  /*0540*/  ELECT P0, URZ, PT ;  /* 0x0000000000ff782f */ /* 0x000fe20003800000 */
[----:B------:R-:W-:-:S12]  /*0550*/  BSSY.RECONVERGENT B0, `(.L_x_9) ;  /* 0x0000027000007945 */ /* 0x000fd80003800200 */
[----:B------:R-:W-:Y:S05]  /*0560*/  @!P0 BRA `(.L_x_10) ;  /* 0x0000000000948947 */ /* 0x000fea0003800000 */
[----:B------:R-:W3:Y:S01]  /*0570*/  S2UR UR4, SR_CgaCtaId ;  /* 0x00000000000479c3 */ /* 0x000ee20000008800 */
[----:B------:R-:W-:Y:S01]  /*0580*/  UMOV UR5, 0x400 ;  /* 0x0000040000057882 */ /* 0x000fe20000000000 */
[----:B------:R-:W-:Y:S01]  /*0590*/  UMOV UR8, 0x1 ;  /* 0x0000000100087882 */ /* 0x000fe20000000000 */
[----:B------:R-:W-:Y:S01]  /*05a0*/  UMOV UR6, 0x4 ;  /* 0x0000000400067882 */ /* 0x000fe20000000000 */
[----:B------:R-:W-:-:S04]  /*05b0*/  UIADD3 UR8, UPT, UPT, -UR8, 0x100000, URZ ;  /* 0x0010000008087890 */ /* 0x000fc8000fffe1ff */
[----:B------:R-:W-:Y:S02]  /*05c0*/  USHF.L.U32 UR9, UR8, 0xb, URZ ;  /* 0x0000000b08097899 */ /* 0x000fe400080006ff */
[----:B------:R-:W-:Y:S02]  /*05d0*/  USHF.L.U32 UR8, UR8, 0x1, URZ ;  /* 0x0000000108087899 */ /* 0x000fe400080006ff */
[----:B------:R-:W-:-:S04]  /*05e0*/  UIADD3 UR6, UPT, UPT, -UR6, 0x100000, URZ ;  /* 0x0010000006067890 */ /* 0x000fc8000fffe1ff */
[----:B------:R-:W-:Y:S02]  /*05f0*/  USHF.L.U32 UR7, UR6, 0xb, URZ ;  /* 0x0000000b06077899 */ /* 0x000fe400080006ff */
[----:B------:R-:W-:Y:S02]  /*0600*/  USHF.L.U32 UR6, UR6, 0x1, URZ ;  /* 0x0000000106067899 */ /* 0x000fe400080006ff */
[----:B---3--:R-:W-:Y:S01]  /*0610*/  ULEA UR4, UR4, UR5, 0x18 ;  /* 0x0000000504047291 */ /* 0x008fe2000f8ec0ff */
[----:B------:R-:W3:Y:S11]  /*0620*/  FENCE.VIEW.ASYNC.S ;  /* 0x00000000000073c6 */ /* 0x000ef60000000000 */
[----:B---3--:R3:W4:Y:S01]  /*0630*/  SYNCS.EXCH.64 URZ, [UR4], UR8 ;  /* 0x0000000804ff75b2 */ /* 0x0087220008000100 */
[----:B------:R3:W1:Y:S01]  /*0640*/  SYNCS.EXCH.64 URZ, [UR4+0x60], UR6 ;  /* 0x0000600604ff75b2 */ /* 0x0006620008000100 */
        /* <DEDUP_REMOVED lines=21> */
[----:B------:R3:W1:Y:S02]  /*07a0*/  SYNCS.EXCH.64 URZ, [UR4+0xb8], UR6 ;  /* 0x0000b80604ff75b2 */ /* 0x0006640008000100 */
[----:B---34-:R-:W-:Y:S01]  /*07b0*/  NOP ;  /* 0x0000000000007918 */ /* 0x018fe20000000000 */
.L_x_10:
[----:B------:R-:W-:Y:S05]  /*07c0*/  BSYNC.RECONVERGENT B0 ;  /* 0x0000000000007941 */ /* 0x000fea0003800200 */
.L_x_9:
[----:B------:R-:W3:Y:S01]  /*07d0*/  SHFL.IDX PT, R2, R54, RZ, 0x1f ;  /* 0x00001fff36027589 */ /* 0x000ee200000e0000 */
[----:B------:R-:W-:Y:S01]  /*07e0*/  NOP ;  /* 0x0000000000007918 */ /* 0x000fe20000000000 */
[----:B---3--:R-:W-:-:S13]  /*07f0*/  ISETP.NE.AND P0, PT, R2, 0x1, PT ;  /* 0x000000010200780c */ /* 0x008fda0003f05270 */
[----:B------:R-:W-:Y:S05]  /*0800*/  @P0 BRA `(.L_x_11) ;  /* 0x0000000000500947 */ /* 0x000fea0003800000 */
        /* <DEDUP_REMOVED lines=9> */
[----:B------:R-:W-:Y:S01]  /*08a0*/  USHF.L.U32 UR6, UR6, 0x1, URZ ;  /* 0x0000000106067899 */ /* 0x000fe200080006ff */
[----:B------:R-:W-:Y:S01]  /*08b0*/  ELECT P0, URZ, PT ;  /* 0x0000000000ff782f */ /* 0x000fe20003800000 */
[----:B---3--:R-:W-:Y:S01]  /*08c0*/  ULEA UR4, UR4, UR5, 0x18 ;  /* 0x0000000504047291 */ /* 0x008fe2000f8ec0ff */
[----:B------:R-:W3:Y:S11]  /*08d0*/  FENCE.VIEW.ASYNC.S ;  /* 0x00000000000073c6 */ /* 0x000ef60000000000 */
[----:B---3--:R3:W4:Y:S01]  /*08e0*/  SYNCS.EXCH.64 URZ, [UR4+0xc0], UR8 ;  /* 0x0000c00804ff75b2 */ /* 0x0087220008000100 */
[----:B------:R3:W1:Y:S01]  /*08f0*/  SYNCS.EXCH.64 URZ, [UR4+0xd8], UR6 ;  /* 0x0000d80604ff75b2 */ /* 0x0006620008000100 */
[----:B------:R3:W1:Y:S01]  /*0900*/  SYNCS.EXCH.64 URZ, [UR4+0xc8], UR8 ;  /* 0x0000c80804ff75b2 */ /* 0x0006620008000100 */
[----:B------:R3:W1:Y:S01]  /*0910*/  SYNCS.EXCH.64 URZ, [UR4+0xe0], UR6 ;  /* 0x0000e00604ff75b2 */ /* 0x0006620008000100 */
[----:B------:R3:W1:Y:S01]  /*0920*/  SYNCS.EXCH.64 URZ, [UR4+0xd0], UR8 ;  /* 0x0000d00804ff75b2 */ /* 0x0006620008000100 */
[----:B------:R3:W1:Y:S01]  /*0930*/  SYNCS.EXCH.64 URZ, [UR4+0xe8], UR6 ;  /* 0x0000e80604ff75b2 */ /* 0x0006620008000100 */
[----:B------:R-:W-:Y:S01]  /*0940*/  NOP ;  /* 0x0000000000007918 */ /* 0x000fe20000000000 */
.L_x_11:
[----:B------:R-:W2:Y:S01]  /*0950*/  SHFL.IDX PT, R2, R54, RZ, 0x1f ;  /* 0x00001fff36027589 */ /* 0x000ea200000e0000 */
[----:B------:R-:W-:Y:S01]  /*0960*/  NOP ;  /* 0x0000000000007918 */ /* 0x000fe20000000000 */
[----:B--2---:R-:W-:-:S13]  /*0970*/  ISETP.NE.AND P0, PT, R2, 0x3, PT ;  /* 0x000000030200780c */ /* 0x004fda0003f05270 */
[----:B------:R-:W-:Y:S05]  /*0980*/  @P0 BRA `(.L_x_12) ;  /* 0x0000000000300947 */ /* 0x000fea0003800000 */
[----:B---3--:R-:W2:Y:S01]  /*0990*/  S2UR UR6, SR_CgaCtaId ;  /* 0x00000000000679c3 */ /* 0x008ea20000008800 */
[----:B------:R-:W-:Y:S01]  /*09a0*/  UMOV UR4, 0x400 ;  /* 0x0000040000047882 */ /* 0x000fe20000000000 */
[----:B------:R-:W-:Y:S01]  /*09b0*/  UMOV UR5, 0x20 ;  /* 0x0000002000057882 */ /* 0x000fe20000000000 */
[----:B------:R-:W-:Y:S01]  /*09c0*/  ELECT P0, URZ, PT ;  /* 0x0000000000ff782f */ /* 0x000fe20003800000 */
[----:B--2---:R-:W-:Y:S02]  /*09d0*/  ULEA UR6, UR6, UR4, 0x18 ;  /* 0x0000000406067291 */ /* 0x004fe4000f8ec0ff */
[----:B------:R-:W-:-:S04]  /*09e0*/  UIADD3 UR4, UPT, UPT, -UR5, 0x100000, URZ ;  /* 0x0010000005047890 */ /* 0x000fc8000fffe1ff */
[----:B------:R-:W-:Y:S02]  /*09f0*/  USHF.L.U32 UR5, UR4, 0xb, URZ ;  /* 0x0000000b04057899 */ /* 0x000fe400080006ff */
[----:B------:R-:W-:Y:S01]  /*0a00*/  USHF.L.U32 UR4, UR4, 0x1, URZ ;  /* 0x0000000104047899 */ /* 0x000fe200080006ff */
[----:B------:R-:W2:Y:S11]  /*0a10*/  FENCE.VIEW.ASYNC.S ;  /* 0x00000000000073c6 */ /* 0x000eb60000000000 */
[----:B--2---:R2:W3:Y:S01]  /*0a20*/  SYNCS.EXCH.64 URZ, [UR6+0xf0], UR4 ;  /* 0x0000f00406ff75b2 */ /* 0x0044e20008000100 */
[----:B------:R2:W1:Y:S01]  /*0a30*/  SYNCS.EXCH.64 URZ, [UR6+0xf8], UR4 ;  /* 0x0000f80406ff75b2 */ /* 0x0004620008000100 */
[----:B------:R-:W-:Y:S01]  /*0a40*/  NOP ;  /* 0x0000000000007918 */ /* 0x000fe20000000000 */
.L_x_12:
[----:B------:R-:W4:Y:S01]  /*0a50*/  SHFL.IDX PT, R2, R54, RZ, 0x1f ;  /* 0x00001fff36027589 */ /* 0x000f2200000e0000 */
[----:B------:R-:W-:Y:S01]  /*0a60*/  NOP ;  /* 0x0000000000007918 */ /* 0x000fe20000000000 */
[----:B----4-:R-:W-:-:S13]  /*0a70*/  ISETP.NE.AND P0, PT, R2, 0x4, PT ;  /* 0x000000040200780c */ /* 0x010fda0003f05270 */
[----:B------:R-:W-:Y:S05]  /*0a80*/  @P0 BRA `(.L_x_13) ;  /* 0x00000000004c0947 */ /* 0x000fea0003800000 */
[----:B--23--:R-:W2:Y:S01]  /*0a90*/  S2UR UR6, SR_CgaCtaId ;  /* 0x00000000000679c3 */ /* 0x00cea20000008800 */
[----:B------:R-:W-:Y:S01]  /*0aa0*/  UMOV UR4, 0x3a0 ;  /* 0x000003a000047882 */ /* 0x000fe20000000000 */
[----:B------:R-:W-:Y:S01]  /*0ab0*/  UMOV UR5, 0x400 ;  /* 0x0000040000057882 */ /* 0x000fe20000000000 */
[----:B------:R-:W-:Y:S01]  /*0ac0*/  USEL UR4, UR4, 0x320, UP3 ;  /* 0x0000032004047887 */ /* 0x000fe20009800000 */
[----:B------:R-:W-:Y:S01]  /*0ad0*/  UMOV UR8, 0x1 ;  /* 0x0000000100087882 */ /* 0x000fe20000000000 */
[----:B------:R-:W-:Y:S01]  /*0ae0*/  ELECT P0, URZ, PT ;  /* 0x0000000000ff782f */ /* 0x000fe20003800000 */
[----:B------:R-:W-:-:S04]  /*0af0*/  UIADD3 UR8, UPT, UPT, -UR8, 0x100000, URZ ;  /* 0x0010000008087890 */ /* 0x000fc8000fffe1ff */
[----:B------:R-:W-:Y:S02]  /*0b00*/  USHF.L.U32 UR9, UR8, 0xb, URZ ;  /* 0x0000000b08097899 */ /* 0x000fe400080006ff */
[----:B------:R-:W-:Y:S02]  /*0b10*/  USHF.L.U32 UR8, UR8, 0x1, URZ ;  /* 0x0000000108087899 */ /* 0x000fe400080006ff */
[----:B--2---:R-:W-:Y:S02]  /*0b20*/  ULEA UR6, UR6, UR5, 0x18 ;  /* 0x0000000506067291 */ /* 0x004fe4000f8ec0ff */
[----:B------:R-:W-:-:S04]  /*0b30*/  UIADD3 UR4, UPT, UPT, -UR4, 0x100000, URZ ;  /* 0x0010000004047890 */ /* 0x000fc8000fffe1ff */
[----:B------:R-:W-:Y:S02]  /*0b40*/  USHF.L.U32 UR5, UR4, 0xb, URZ ;  /* 0x0000000b04057899 */ /* 0x000fe400080006ff */
[----:B------:R-:W-:Y:S01]  /*0b50*/  USHF.L.U32 UR4, UR4, 0x1, URZ ;  /* 0x0000000104047899 */ /* 0x000fe200080006ff */
[----:B------:R-:W2:Y:S03]  /*0b60*/  FENCE.VIEW.ASYNC.S ;  /* 0x00000000000073c6 */ /* 0x000ea60000000000 */
[----:B--2---:R4:W2:Y:S08]  /*0b70*/  SYNCS.EXCH.64 URZ, [UR6+0x100], UR8 ;  /* 0x0001000806ff75b2 */ /* 0x0048b00008000100 */
[----:B------:R4:W3:Y:S01]  /*0b80*/  SYNCS.EXCH.64 URZ, [UR6+0x110], UR4 ;  /* 0x0001100406ff75b2 */ /* 0x0008e20008000100 */
[----:B------:R4:W1:Y:S01]  /*0b90*/  SYNCS.EXCH.64 URZ, [UR6+0x108], UR8 ;  /* 0x0001080806ff75b2 */ /* 0x0008620008000100 */
[----:B------:R4:W1:Y:S02]  /*0ba0*/  SYNCS.EXCH.64 URZ, [UR6+0x118], UR4 ;  /* 0x0001180406ff75b2 */ /* 0x0008640008000100 */
[----:B----4-:R-:W-:Y:S01]  /*0bb0*/  NOP ;  /* 0x0000000000007918 */ /* 0x010fe20000000000 */
.L_x_13:
[----:B------:R-:W4:Y:S01]  /*0bc0*/  SHFL.IDX PT, R2, R54, RZ, 0x1f ;  /* 0x00001fff36027589 */ /* 0x000f2200000e0000 */
[----:B------:R-:W-:Y:S01]  /*0bd0*/  NOP ;  /* 0x0000000000007918 */ /* 0x000fe20000000000 */
[----:B----4-:R-:W-:-:S13]  /*0be0*/  ISETP.NE.AND P0, PT, R2, 0x5, PT ;  /* 0x000000050200780c */ /* 0x010fda0003f05270 */
[----:B------:R-:W-:Y:S05]  /*0bf0*/  @P0 BRA `(.L_x_14) ;  /* 0x0000000000580947 */ /* 0x000fea0003800000 */
[----:B--23--:R-:W2:Y:S01]  /*0c00*/  S2UR UR4, SR_CgaCtaId ;  /* 0x00000000000479c3 */ /* 0x00cea20000008800 */
        /* <DEDUP_REMOVED lines=10> */
[----:B--2---:R-:W-:Y:S01]  /*0cb0*/  ULEA UR4, UR4, UR5, 0x18 ;  /* 0x0000000504047291 */ /* 0x004fe2000f8ec0ff */
[----:B------:R-:W2:Y:S11]  /*0cc0*/  FENCE.VIEW.ASYNC.S ;  /* 0x00000000000073c6 */ /* 0x000eb60000000000 */
[----:B--2---:R4:W2:Y:S01]  /*0cd0*/  SYNCS.EXCH.64 URZ, [UR4+0x120], UR8 ;  /* 0x0001200804ff75b2 */ /* 0x0048a20008000100 */
[----:B------:R4:W3:Y:S01]  /*0ce0*/  SYNCS.EXCH.64 URZ, [UR4+0x140], UR6 ;  /* 0x0001400604ff75b2 */ /* 0x0008e20008000100 */
[----:B------:R4:W1:Y:S01]  /*0cf0*/  SYNCS.EXCH.64 URZ, [UR4+0x128], UR8 ;  /* 0x0001280804ff75b2 */ /* 0x0008620008000100 */
[----:B------:R4:W1:Y:S01]  /*0d00*/  SYNCS.EXCH.64 URZ, [UR4+0x148], UR6 ;  /* 0x0001480604ff75b2 */ /* 0x0008620008000100 */
[----:B------:R4:W1:Y:S01]  /*0d10*/  SYNCS.EXCH.64 URZ, [UR4+0x130], UR8 ;  /* 0x0001300804ff75b2 */ /* 0x0008620008000100 */
[----:B------:R4:W1:Y:S01]  /*0d20*/  SYNCS.EXCH.64 URZ, [UR4+0x150], UR6 ;  /* 0x0001500604ff75b2 */ /* 0x0008620008000100 */
[----:B------:R4:W1:Y:S01]  /*0d30*/  SYNCS.EXCH.64 URZ, [UR4+0x138], UR8 ;  /* 0x0001380804ff75b2 */ /* 0x0008620008000100 */
[----:B------:R4:W1:Y:S02]  /*0d40*/  SYNCS.EXCH.64 URZ, [UR4+0x158], UR6 ;  /* 0x0001580604ff75b2 */ /* 0x0008640008000100 */
[----:B----4-:R-:W-:Y:S01]  /*0d50*/  NOP ;  /* 0x0000000000007918 */ /* 0x010fe20000000000 */
.L_x_14:
[----:B------:R-:W4:Y:S01]  /*0d60*/  SHFL.IDX PT, R2, R54, RZ, 0x1f ;  /* 0x00001fff36027589 */ /* 0x000f2200000e0000 */
[----:B------:R-:W1:Y:S01]  /*0d70*/  S2UR UR54, SR_CgaCtaId ;  /* 0x00000000003679c3 */ /* 0x000e620000008800 */
[----:B------:R-:W-:Y:S01]  /*0d80*/  NOP ;  /* 0x0000000000007918 */ /* 0x000fe20000000000 */
[----:B----4-:R-:W-:-:S13]  /*0d90*/  ISETP.NE.AND P0, PT, R2, 0x3, PT ;  /* 0x000000030200780c */ /* 0x010fda0003f05270 */
[----:B-1----:R-:W-:Y:S05]  /*0da0*/  @P0 BRA `(.L_x_15) ;  /* 0x0000000000340947 */ /* 0x002fea0003800000 */
[----:B--23--:R-:W-:Y:S01]  /*0db0*/  UMOV UR4, 0x400 ;  /* 0x0000040000047882 */ /* 0x00cfe20000000000 */
[----:B------:R-:W-:Y:S01]  /*0dc0*/  UMOV UR6, 0x20 ;  /* 0x0000002000067882 */ /* 0x000fe20000000000 */
[----:B------:R-:W-:Y:S02]  /*0dd0*/  ULEA UR4, UR54, UR4, 0x18 ;  /* 0x0000000436047291 */ /* 0x000fe4000f8ec0ff */
[----:B------:R-:W-:-:S04]  /*0de0*/  UIADD3 UR6, UPT, UPT, -UR6, 0x100000, URZ ;  /* 0x0010000006067890 */ /* 0x000fc8000fffe1ff */
[----:B------:R-:W-:Y:S02]  /*0df0*/  USHF.L.U32 UR7, UR6, 0xb, URZ ;  /* 0x0000000b06077899 */ /* 0x000fe400080006ff */
[----:B------:R-:W-:Y:S01]  /*0e00*/  USHF.L.U32 UR6, UR6, 0x1, URZ ;  /* 0x0000000106067899 */ /* 0x000fe200080006ff */
[----:B------:R-:W-:Y:S01]  /*0e10*/  ELECT P0, URZ, PT ;  /* 0x0000000000ff782f */ /* 0x000fe20003800000 */
[----:B------:R-:W1:Y:S10]  /*0e20*/  FENCE.VIEW.ASYNC.S ;  /* 0x00000000000073c6 */ /* 0x000e740000000000 */
[----:B-1----:R1:W4:Y:S01]  /*0e30*/  SYNCS.EXCH.64 URZ, [UR4+0x160], UR6 ;  /* 0x0001600604ff75b2 */ /* 0x0023220008000100 */
[----:B------:R1:W2:Y:S01]  /*0e40*/  SYNCS.EXCH.64 URZ, [UR4+0x170], UR6 ;  /* 0x0001700604ff75b2 */ /* 0x0002a20008000100 */
[----:B------:R1:W3:Y:S01]  /*0e50*/  SYNCS.EXCH.64 URZ, [UR4+0x168], UR6 ;  /* 0x0001680604ff75b2 */ /* 0x0002e20008000100 */
[----:B------:R1:W1:Y:S01]  /*0e60*/  SYNCS.EXCH.64 URZ, [UR4+0x178], UR6 ;  /* 0x0001780604ff75b2 */ /* 0x0002620008000100 */
[----:B------:R-:W-:Y:S01]  /*0e70*/  NOP ;  /* 0x0000000000007918 */ /* 0x000fe20000000000 */
.L_x_15:
[----:B-123--:R-:W1:Y:S01]  /*0e80*/  LDCU UR4, c[0x0][0x36c] ;  /* 0x00006d80ff0477ac */ /* 0x00ee620008000800 */
[----:B------:R-:W-:Y:S01]  /*0e90*/  ISETP.NE.OR P3, PT, R0, 0x2, !P3 ;  /* 0x000000020000780c */ /* 0x000fe20005f65670 */
[----:B------:R-:W-:Y:S01]  /*0ea0*/  NOP ;  /* 0x0000000000007918 */ /* 0x000fe20000000000 */
[----:B------:R-:W-:Y:S01]  /*0eb0*/  LOP3.LUT R0, R64, 0x1f, RZ, 0xc0, !PT ;  /* 0x0000001f40007812 */ /* 0x000fe200078ec0ff */
[----:B------:R-:W-:Y:S02]  /*0ec0*/  UISETP.NE.AND UP4, UPT, UR22, URZ, UPT ;  /* 0x000000ff1600728c */ /* 0x000fe4000bf85270 */
[----:B-1----:R-:W-:-:S09]  /*0ed0*/  UISETP.EQ.U32.AND UP5, UPT, UR4, 0x1, UPT ;  /* 0x000000010400788c */ /* 0x002fd2000bfa2070 */
[----:B------:R-:W-:Y:S05]  /*0ee0*/  BRA.U !UP5, `(.L_x_16) ;  /* 0x000000010d087547 */ /* 0x000fea000b800000 */
[----:B----4-:R-:W-:Y:S01]  /*0ef0*/  UCGABAR_ARV ;  /* 0x00000000000079c7 */ /* 0x010fe20008000000 */
[----:B------:R-:W-:Y:S05]  /*0f00*/  BRA `(.L_x_17) ;  /* 0x0000000000047947 */ /* 0x000fea0003800000 */
.L_x_16:
[----:B----4-:R-:W-:Y:S01]  /*0f10*/  NOP ;  /* 0x0000000000007918 */ /* 0x010fe20000000000 */
.L_x_17:
[----:B------:R-:W1:Y:S01]  /*0f20*/  S2UR UR7, SR_CTAID.X ;  /* 0x00000000000779c3 */ /* 0x000e620000002500 */
[----:B------:R-:W-:-:S05]  /*0f30*/  CS2R.32 R56, SR_CgaSize ;  /* 0x0000000000387805 */ /* 0x000fca0000008a00 */
[----:B------:R-:W-:-:S05]  /*0f40*/  IMAD R56, R56, -0xa0, RZ ;  /* 0xffffff6038387824 */ /* 0x000fca00078e02ff */
[----:B------:R-:W-:-:S14]  /*0f50*/  R2UR UR5, R56 ;  /* 0x00000000380572ca */ /* 0x000fdc00000e0000 */
[----:B------:R-:W2:Y:S01]  /*0f60*/  LDCU UR5, c[0x0][UR5+0x2b0] ;  /* 0x00005600050577ac */ /* 0x000ea20008000800 */
[----:B------:R-:W-:-:S05]  /*0f70*/  CS2R.32 R56, SR_CgaSize ;  /* 0x0000000000387805 */ /* 0x000fca0000008a00 */
[----:B------:R-:W-:-:S05]  /*0f80*/  IMAD R56, R56, -0xa0, RZ ;  /* 0xffffff6038387824 */ /* 0x000fca00078e02ff */
[----:B------:R-:W-:-:S14]  /*0f90*/  R2UR UR4, R56 ;  /* 0x00000000380472ca */ /* 0x000fdc00000e0000 */
[----:B------:R-:W3:Y:S01]  /*0fa0*/  LDCU UR4, c[0x0][UR4+0x2b4] ;  /* 0x00005680040477ac */ /* 0x000ee20008000800 */
[----:B------:R-:W4:Y:S01]  /*0fb0*/  S2UR UR8, SR_CTAID.Y ;  /* 0x00000000000879c3 */ /* 0x000f220000002600 */
[----:B------:R-:W-:-:S05]  /*0fc0*/  CS2R.32 R56, SR_CgaSize ;  /* 0x0000000000387805 */ /* 0x000fca0000008a00 */
[----:B------:R-:W-:-:S05]  /*0fd0*/  IMAD R56, R56, -0xa0, RZ ;  /* 0xffffff6038387824 */ /* 0x000fca00078e02ff */
[----:B------:R-:W-:-:S14]  /*0fe0*/  R2UR UR9, R56 ;  /* 0x00000000380972ca */ /* 0x000fdc00000e0000 */
[----:B------:R-:W3:Y:S01]  /*0ff0*/  LDCU UR9, c[0x0][UR9+0x2a0] ;  /* 0x00005400090977ac */ /* 0x000ee20008000800 */
[----:B------:R-:W-:-:S05]  /*1000*/  CS2R.32 R56, SR_CgaSize ;  /* 0x0000000000387805 */ /* 0x000fca0000008a00 */
[----:B------:R-:W-:-:S05]  /*1010*/  IMAD R56, R56, -0xa0, RZ ;  /* 0xffffff6038387824 */ /* 0x000fca00078e02ff */
[----:B------:R-:W-:-:S14]  /*1020*/  R2UR UR10, R56 ;  /* 0x00000000380a72ca */ /* 0x000fdc00000e0000 */
[----:B------:R-:W3:Y:S01]  /*1030*/  LDCU UR10, c[0x0][UR10+0x2a4] ;  /* 0x000054800a0a77ac */ /* 0x000ee20008000800 */
[----:B------:R-:W3:Y:S01]  /*1040*/  S2UR UR36, SR_CTAID.Z ;  /* 0x00000000002479c3 */ /* 0x000ee20000002700 */
[----:B------:R-:W3:Y:S01]  /*1050*/  LDCU UR23, c[0x0][0xb24] ;  /* 0x00016480ff1777ac */ /* 0x000ee20008000800 */
[----:B------:R-:W3:Y:S01]  /*1060*/  LDCU UR40, c[0x0][0xb24] ;  /* 0x00016480ff2877ac */ /* 0x000ee20008000800 */
[----:B-1----:R-:W-:Y:S01]  /*1070*/  I2FP.F32.U32 R3, UR7 ;  /* 0x0000000700037c45 */ /* 0x002fe20008201000 */
[----:B------:R-:W1:Y:S04]  /*1080*/  LDCU UR27, c[0x0][0xb30] ;  /* 0x00016600ff1b77ac */ /* 0x000e680008000800 */
[----:B--2---:R-:W-:Y:S01]  /*1090*/  FMUL R3, R3, UR5 ;  /* 0x0000000503037c20 */ /* 0x004fe20008400000 */
[----:B------:R-:W-:Y:S01]  /*10a0*/  USHF.L.U32 UR24, UR54, 0x9, URZ ;  /* 0x0000000936187899 */ /* 0x000fe200080006ff */
[----:B----4-:R-:W-:Y:S01]  /*10b0*/  I2FP.F32.U32 R2, UR8 ;  /* 0x0000000800027c45 */ /* 0x010fe20008201000 */
[----:B------:R-:W-:Y:S01]  /*10c0*/  UMOV UR26, UR7 ;  /* 0x00000007001a7c82 */ /* 0x000fe20008000000 */
[----:B------:R-:W-:-:S02]  /*10d0*/  UMOV UR30, UR8 ;  /* 0x00000008001e7c82 */ /* 0x000fc40008000000 */
[----:B------:R-:W2:Y:S01]  /*10e0*/  F2I.U32.TRUNC.NTZ R3, R3 ;  /* 0x0000000300037305 */ /* 0x000ea2000020f000 */
[----:B---3--:R-:W-:Y:S01]  /*10f0*/  UISETP.GE.AND UP2, UPT, UR23, 0x1, UPT ;  /* 0x000000011700788c */ /* 0x008fe2000bf46270 */
[----:B------:R-:W-:-:S06]  /*1100*/  FMUL R2, R2, UR4 ;  /* 0x0000000402027c20 */ /* 0x000fcc0008400000 */
[----:B------:R-:W3:Y:S01]  /*1110*/  F2I.U32.TRUNC.NTZ R2, R2 ;  /* 0x0000000200027305 */ /* 0x000ee2000020f000 */
[----:B--2---:R-:W-:Y:S02]  /*1120*/  R2UR UR4, R3 ;  /* 0x00000000030472ca */ /* 0x004fe400000e0000 */
[----:B---3--:R-:W-:Y:S02]  /*1130*/  R2UR UR6, R2 ;  /* 0x00000000020672ca */ /* 0x008fe400000e0000 */
[----:B------:R-:W-:-:S09]  /*1140*/  PRMT R2, RZ, 0x7610, R2 ;  /* 0x00007610ff027816 */ /* 0x000fd20000000002 */
[----:B------:R-:W-:-:S04]  /*1150*/  UIADD3 UR5, UPT, UPT, -UR4, URZ, URZ ;  /* 0x000000ff04057290 */ /* 0x000fc8000fffe1ff */
[----:B------:R-:W-:Y:S02]  /*1160*/  UIMAD UR5, UR9, UR5, UR7 ;  /* 0x00000005090572a4 */ /* 0x000fe4000f8e0207 */
[----:B------:R-:W-:-:S04]  /*1170*/  UIADD3 UR4, UPT, UPT, -UR6, URZ, URZ ;  /* 0x000000ff06047290 */ /* 0x000fc8000fffe1ff */
[----:B------:R-:W-:Y:S01]  /*1180*/  IMAD.U32 R56, RZ, RZ, UR5 ;  /* 0x00000005ff387e24 */ /* 0x000fe2000f8e00ff */
[----:B------:R-:W-:-:S06]  /*1190*/  UIMAD UR4, UR10, UR4, UR8 ;  /* 0x000000040a0472a4 */ /* 0x000fcc000f8e0208 */
[----:B------:R-:W-:Y:S01]  /*11a0*/  IMAD.U32 R55, RZ, RZ, UR4 ;  /* 0x00000004ff377e24 */ /* 0x000fe2000f8e00ff */
[----:B-1----:R-:W-:Y:S06]  /*11b0*/  BRA.U UP4, `(.L_x_18) ;  /* 0x0000000104487547 */ /* 0x002fec000b800000 */
[----:B------:R-:W-:Y:S02]  /*11c0*/  R2UR UR4, R55 ;  /* 0x00000000370472ca */ /* 0x000fe400000e0000 */
[----:B------:R-:W-:-:S11]  /*11d0*/  R2UR UR6, R56 ;  /* 0x00000000380672ca */ /* 0x000fd600000e0000 */
[----:B------:R-:W-:Y:S02]  /*11e0*/  UISETP.NE.AND UP0, UPT, UR4, URZ, UPT ;  /* 0x000000ff0400728c */ /* 0x000fe4000bf05270 */
[----:B------:R-:W-:Y:S02]  /*11f0*/  UISETP.NE.AND UP1, UPT, UR4, 0x1, UPT ;  /* 0x000000010400788c */ /* 0x000fe4000bf25270 */
[----:B------:R-:W-:Y:S02]  /*1200*/  UISETP.EQ.OR UP0, UPT, UR6, URZ, !UP0 ;  /* 0x000000ff0600728c */ /* 0x000fe4000c702670 */
[----:B------:R-:W-:Y:S02]  /*1210*/  USEL UR5, URZ, 0x2, UP1 ;  /* 0x00000002ff057887 */ /* 0x000fe40008800000 */
[----:B------:R-:W-:Y:S02]  /*1220*/  USEL UR8, URZ, 0x1, !UP0 ;  /* 0x00000001ff087887 */ /* 0x000fe4000c000000 */
[----:B------:R-:W-:-:S02]  /*1230*/  UISETP.NE.AND UP0, UPT, UR4, 0x2, UPT ;  /* 0x000000020400788c */ /* 0x000fc4000bf05270 */
[----:B------:R-:W-:Y:S02]  /*1240*/  UISETP.NE.AND UP1, UPT, UR4, 0x3, UPT ;  /* 0x000000030400788c */ /* 0x000fe4000bf25270 */
[----:B------:R-:W-:Y:S02]  /*1250*/  USEL UR4, URZ, 0x4, UP0 ;  /* 0x00000004ff047887 */ /* 0x000fe40008000000 */
[----:B------:R-:W-:Y:S02]  /*1260*/  UISETP.NE.AND UP0, UPT, UR6, URZ, UPT ;  /* 0x000000ff0600728c */ /* 0x000fe4000bf05270 */
[----:B------:R-:W-:Y:S02]  /*1270*/  USEL UR6, URZ, 0x8, UP1 ;  /* 0x00000008ff067887 */ /* 0x000fe40008800000 */
[----:B------:R-:W-:Y:S02]  /*1280*/  USEL UR7, UR5, 0x2, UP0 ;  /* 0x0000000205077887 */ /* 0x000fe40008000000 */
[----:B------:R-:W-:-:S02]  /*1290*/  USEL UR4, UR4, 0x4, UP0 ;  /* 0x0000000404047887 */ /* 0x000fc40008000000 */
[----:B------:R-:W-:Y:S02]  /*12a0*/  USEL UR5, UR6, 0x8, UP0 ;  /* 0x0000000806057887 */ /* 0x000fe40008000000 */
[----:B------:R-:W-:-:S04]  /*12b0*/  UIADD3 UR4, UPT, UPT, UR4, UR7, UR8 ;  /* 0x0000000704047290 */ /* 0x000fc8000fffe008 */
[----:B------:R-:W-:-:S06]  /*12c0*/  UIADD3 UR4, UPT, UPT, UR4, UR5, URZ ;  /* 0x0000000504047290 */ /* 0x000fcc000fffe0ff */
[----:B------:R-:W-:Y:S02]  /*12d0*/  IMAD.U32 R2, RZ, RZ, UR4 ;  /* 0x00000004ff027e24 */ /* 0x000fe4000f8e00ff */
.L_x_18:
[----:B------:R-:W-:Y:S05]  /*12e0*/  BRA.U !UP2, `(.L_x_19) ;  /* 0x000000010ad47547 */ /* 0x000fea000b800000 */
[----:B------:R-:W1:Y:S01]  /*12f0*/  LDCU.128 UR12, c[0x0][0xb10] ;  /* 0x00016200ff0c77ac */ /* 0x000e620008000c00 */
[----:B------:R-:W2:Y:S01]  /*1300*/  LDCU UR6, c[0x0][0x370] ;  /* 0x00006e00ff0677ac */ /* 0x000ea20008000800 */
[----:B------:R-:W3:Y:S01]  /*1310*/  LDCU UR5, c[0x0][0x374] ;  /* 0x00006e80ff0577ac */ /* 0x000ee20008000800 */
[----:B------:R-:W4:Y:S01]  /*1320*/  LDCU UR25, c[0x0][0xb0c] ;  /* 0x00016180ff1977ac */ /* 0x000f220008000800 */
[----:B------:R-:W4:Y:S01]  /*1330*/  LDCU UR4, c[0x0][0xb20] ;  /* 0x00016400ff0477ac */ /* 0x000f220008000800 */
[----:B------:R-:W4:Y:S01]  /*1340*/  LDCU.64 UR8, c[0x0][0xb28] ;  /* 0x00016500ff0877ac */ /* 0x000f220008000a00 */
[----:B-1----:R-:W-:Y:S02]  /*1350*/  UISETP.NE.AND UP0, UPT, UR14, 0x1, UPT ;  /* 0x000000010e00788c */ /* 0x002fe4000bf05270 */
[----:B---3--:R-:W-:Y:S02]  /*1360*/  UIMAD.WIDE.U32 UR10, UR5, UR15, URZ ;  /* 0x0000000f050a72a5 */ /* 0x008fe4000f8e00ff */
[----:B--2---:R-:W-:-:S02]  /*1370*/  UIMAD.WIDE.U32 UR18, UR6, UR12, URZ ;  /* 0x0000000c061272a5 */ /* 0x004fc4000f8e00ff */
[----:B----4-:R-:W-:Y:S02]  /*1380*/  UISETP.NE.AND UP1, UPT, UR25, 0x1, UPT ;  /* 0x000000011900788c */ /* 0x010fe4000bf25270 */
[----:B------:R-:W-:Y:S01]  /*1390*/  UISETP.NE.AND UP2, UPT, UR23, 0x1, UPT ;  /* 0x000000011700788c */ /* 0x000fe2000bf45270 */
[----:B------:R-:W-:Y:S02]  /*13a0*/  UMOV UR10, UR11 ;  /* 0x0000000b000a7c82 */ /* 0x000fe40008000000 */
[----:B------:R-:W-:Y:S01]  /*13b0*/  UMOV UR18, UR19 ;  /* 0x0000001300127c82 */ /* 0x000fe20008000000 */
[----:B------:R-:W-:Y:S02]  /*13c0*/  @UP0 USHF.R.U32.HI UR5, URZ, UR4, UR10 ;  /* 0x00000004ff050299 */ /* 0x000fe4000801160a */
[----:B------:R-:W-:Y:S02]  /*13d0*/  UIMAD.WIDE.U32 UR20, UR30, UR15, URZ ;  /* 0x0000000f1e1472a5 */ /* 0x000fe4000f8e00ff */
[----:B------:R-:W-:-:S02]  /*13e0*/  UIMAD.WIDE.U32 UR10, UR5, UR8, URZ ;  /* 0x00000008050a72a5 */ /* 0x000fc4000f8e00ff */
[----:B------:R-:W-:Y:S02]  /*13f0*/  @UP1 USHF.R.U32.HI UR6, URZ, UR13, UR18 ;  /* 0x0000000dff061299 */ /* 0x000fe40008011612 */
[----:B------:R-:W-:Y:S02]  /*1400*/  UIMAD.WIDE.U32 UR16, UR26, UR12, URZ ;  /* 0x0000000c1a1072a5 */ /* 0x000fe4000f8e00ff */
[----:B------:R-:W-:Y:S01]  /*1410*/  UIMAD.WIDE.U32 UR18, UR6, UR8, URZ ;  /* 0x00000008061272a5 */ /* 0x000fe2000f8e00ff */
[----:B------:R-:W-:Y:S01]  /*1420*/  UMOV UR20, UR21 ;  /* 0x0000001500147c82 */ /* 0x000fe20008000000 */
[----:B------:R-:W-:Y:S01]  /*1430*/  UMOV UR10, UR11 ;  /* 0x0000000b000a7c82 */ /* 0x000fe20008000000 */
[----:B------:R-:W-:Y:S02]  /*1440*/  USHF.R.U32.HI UR20, URZ, UR4, UR20 ;  /* 0x00000004ff147299 */ /* 0x000fe40008011614 */
[----:B------:R-:W-:Y:S02]  /*1450*/  @UP2 USHF.R.U32.HI UR5, URZ, UR9, UR10 ;  /* 0x00000009ff052299 */ /* 0x000fe4000801160a */
[----:B------:R-:W-:Y:S01]  /*1460*/  UMOV UR7, UR19 ;  /* 0x0000001300077c82 */ /* 0x000fe20008000000 */
[----:B------:R-:W-:Y:S01]  /*1470*/  UMOV UR16, UR17 ;  /* 0x0000001100107c82 */ /* 0x000fe20008000000 */
[----:B------:R-:W-:-:S02]  /*1480*/  @UP2 USHF.R.U32.HI UR6, URZ, UR9, UR7 ;  /* 0x00000009ff062299 */ /* 0x000fc40008011607 */
[----:B------:R-:W-:Y:S02]  /*1490*/  USHF.R.U32.HI UR13, URZ, UR13, UR16 ;  /* 0x0000000dff0d7299 */ /* 0x000fe40008011610 */
[----:B------:R-:W-:Y:S02]  /*14a0*/  USEL UR4, UR30, UR20, !UP0 ;  /* 0x000000141e047287 */ /* 0x000fe4000c000000 */
[----:B------:R-:W-:Y:S02]  /*14b0*/  UIMAD UR7, UR5, UR23, URZ ;  /* 0x00000017050772a4 */ /* 0x000fe4000f8e02ff */
[----:B------:R-:W-:Y:S02]  /*14c0*/  USEL UR5, UR26, UR13, !UP1 ;  /* 0x0000000d1a057287 */ /* 0x000fe4000c800000 */
[----:B------:R-:W-:Y:S02]  /*14d0*/  UIMAD UR12, UR6, UR23, URZ ;  /* 0x00000017060c72a4 */ /* 0x000fe4000f8e02ff */
[----:B------:R-:W-:-:S02]  /*14e0*/  UISETP.GE.AND UP0, UPT, UR4, UR7, UPT ;  /* 0x000000070400728c */ /* 0x000fc4000bf06270 */
[----:B------:R-:W-:Y:S02]  /*14f0*/  UIMAD.WIDE.U32 UR10, UR4, UR8, URZ ;  /* 0x00000008040a72a5 */ /* 0x000fe4000f8e00ff */
[----:B------:R-:W-:Y:S02]  /*1500*/  UISETP.GE.OR UP0, UPT, UR5, UR12, UP0 ;  /* 0x0000000c0500728c */ /* 0x000fe40008706670 */
[----:B------:R-:W-:Y:S02]  /*1510*/  UIMAD.WIDE.U32 UR12, UR5, UR8, URZ ;  /* 0x00000008050c72a5 */ /* 0x000fe4000f8e00ff */
[----:B------:R-:W-:Y:S01]  /*1520*/  UIADD3 UR10, UPT, UPT, -UR4, URZ, URZ ;  /* 0x000000ff040a7290 */ /* 0x000fe2000fffe1ff */
[----:B------:R-:W-:Y:S01]  /*1530*/  UMOV UR8, UR11 ;  /* 0x0000000b00087c82 */ /* 0x000fe20008000000 */
[----:B------:R-:W-:Y:S02]  /*1540*/  UIADD3 UR11, UPT, UPT, -UR5, URZ, URZ ;  /* 0x000000ff050b7290 */ /* 0x000fe4000fffe1ff */
[----:B------:R-:W-:-:S03]  /*1550*/  USHF.R.U32.HI UR8, URZ, UR9, UR8 ;  /* 0x00000009ff087299 */ /* 0x000fc60008011608 */
[----:B------:R-:W-:Y:S01]  /*1560*/  @!UP0 UMOV UR7, UR13 ;  /* 0x0000000d00078c82 */ /* 0x000fe20008000000 */
[----:B------:R-:W-:Y:S02]  /*1570*/  UIMAD UR30, UR14, UR10, UR30 ;  /* 0x0000000a0e1e72a4 */ /* 0x000fe4000f8e021e */
[----:B------:R-:W-:Y:S02]  /*1580*/  USEL UR8, UR4, UR8, !UP2 ;  /* 0x0000000804087287 */ /* 0x000fe4000d000000 */
[----:B------:R-:W-:Y:S02]  /*1590*/  @!UP0 USHF.R.U32.HI UR7, URZ, UR9, UR7 ;  /* 0x00000009ff078299 */ /* 0x000fe40008011607 */
[----:B------:R-:W-:Y:S02]  /*15a0*/  UIADD3 UR9, UPT, UPT, -UR8, URZ, URZ ;  /* 0x000000ff08097290 */ /* 0x000fe4000fffe1ff */
[----:B------:R-:W-:Y:S02]  /*15b0*/  @!UP0 USEL UR7, UR5, UR7, !UP2 ;  /* 0x0000000705078287 */ /* 0x000fe4000d000000 */
[----:B------:R-:W-:-:S02]  /*15c0*/  UIMAD UR9, UR23, UR9, UR4 ;  /* 0x00000009170972a4 */ /* 0x000fc4000f8e0204 */
[----:B------:R-:W-:Y:S02]  /*15d0*/  @!UP0 UIADD3 UR8, UPT, UPT, UR8, -UR7, URZ ;  /* 0x8000000708088290 */ /* 0x000fe4000fffe0ff */
[----:B------:R-:W-:Y:S02]  /*15e0*/  @!UP0 UIMAD UR6, UR9, UR6, UR7 ;  /* 0x00000006090682a4 */ /* 0x000fe4000f8e0207 */
[----:B------:R-:W-:Y:S02]  /*15f0*/  @!UP0 UIMAD UR4, UR8, UR23, UR5 ;  /* 0x00000017080482a4 */ /* 0x000fe4000f8e0205 */
[----:B------:R-:W-:Y:S02]  /*1600*/  UIMAD UR26, UR25, UR11, UR26 ;  /* 0x0000000b191a72a4 */ /* 0x000fe4000f8e021a */
[----:B------:R-:W-:Y:S01]  /*1610*/  UIMAD UR30, UR4, UR14, UR30 ;  /* 0x0000000e041e72a4 */ /* 0x000fe2000f8e021e */
[----:B------:R-:W-:Y:S02]  /*1620*/  @!UP0 UMOV UR5, UR6 ;  /* 0x0000000600058c82 */ /* 0x000fe40008000000 */
[----:B------:R-:W-:-:S12]  /*1630*/  UIMAD UR26, UR5, UR25, UR26 ;  /* 0x00000019051a72a4 */ /* 0x000fd8000f8e021a */
.L_x_19:
[----:B------:R-:W-:Y:S02]  /*1640*/  UISETP.NE.AND UP1, UPT, UR27, 0x1, UPT ;  /* 0x000000011b00788c */ /* 0x000fe4000bf25270 */
[----:B------:R-:W-:Y:S02]  /*1650*/  UISETP.NE.AND UP0, UPT, UR22, 0x2, UPT ;  /* 0x000000021600788c */ /* 0x000fe4000bf05270 */
[----:B------:R-:W-:-:S05]  /*1660*/  ULOP3.LUT UR21, UR24, 0x600, URZ, 0xc0, !UPT ;  /* 0x0000060018157892 */ /* 0x000fca000f8ec0ff */
[----:B------:R-:W-:Y:S07]  /*1670*/  BRA.U UP1, `(.L_x_20) ;  /* 0x0000000101447547 */ /* 0x000fee000b800000 */
[----:B------:R-:W1:Y:S01]  /*1680*/  LDCU.128 UR8, c[0x0][0xb10] ;  /* 0x00016200ff0877ac */ /* 0x000e620008000c00 */
[----:B------:R-:W2:Y:S01]  /*1690*/  LDCU UR12, c[0x0][0xb0c] ;  /* 0x00016180ff0c77ac */ /* 0x000ea20008000800 */
[----:B------:R-:W3:Y:S01]  /*16a0*/  LDCU UR13, c[0x0][0xb20] ;  /* 0x00016400ff0d77ac */ /* 0x000ee20008000800 */
[----:B-1----:R-:W-:Y:S02]  /*16b0*/  UIMAD.WIDE.U32 UR6, UR26, UR8, URZ ;  /* 0x000000081a0672a5 */ /* 0x002fe4000f8e00ff */
[----:B------:R-:W-:Y:S02]  /*16c0*/  UIMAD.WIDE.U32 UR4, UR30, UR11, URZ ;  /* 0x0000000b1e0472a5 */ /* 0x000fe4000f8e00ff */
[----:B--2---:R-:W-:Y:S02]  /*16d0*/  UISETP.NE.AND UP2, UPT, UR12, 0x1, UPT ;  /* 0x000000010c00788c */ /* 0x004fe4000bf45270 */
[----:B------:R-:W-:Y:S01]  /*16e0*/  UISETP.NE.AND UP1, UPT, UR10, 0x1, UPT ;  /* 0x000000010a00788c */ /* 0x000fe2000bf25270 */
[----:B------:R-:W-:-:S02]  /*16f0*/  UMOV UR6, UR7 ;  /* 0x0000000700067c82 */ /* 0x000fc40008000000 */
[----:B------:R-:W-:Y:S01]  /*1700*/  UMOV UR4, UR5 ;  /* 0x0000000500047c82 */ /* 0x000fe20008000000 */
[----:B------:R-:W-:Y:S02]  /*1710*/  USHF.R.U32.HI UR6, URZ, UR9, UR6 ;  /* 0x00000009ff067299 */ /* 0x000fe40008011606 */
[----:B---3--:R-:W-:Y:S02]  /*1720*/  USHF.R.U32.HI UR4, URZ, UR13, UR4 ;  /* 0x0000000dff047299 */ /* 0x008fe40008011604 */
[----:B------:R-:W-:Y:S02]  /*1730*/  USEL UR5, UR26, UR6, !UP2 ;  /* 0x000000061a057287 */ /* 0x000fe4000d000000 */
[----:B------:R-:W-:-:S04]  /*1740*/  USEL UR4, UR30, UR4, !UP1 ;  /* 0x000000041e047287 */ /* 0x000fc8000c800000 */
[----:B------:R-:W-:Y:S02]  /*1750*/  UIADD3 UR6, UPT, UPT, UR5, -UR4, URZ ;  /* 0x8000000405067290 */ /* 0x000fe4000fffe0ff */
[----:B------:R-:W-:Y:S02]  /*1760*/  UIADD3 UR4, UPT, UPT, -UR5, UR4, URZ ;  /* 0x0000000405047290 */ /* 0x000fe4000fffe1ff */
[----:B------:R-:W-:Y:S02]  /*1770*/  UIMAD UR30, UR6, UR10, UR30 ;  /* 0x0000000a061e72a4 */ /* 0x000fe4000f8e021e */
[----:B------:R-:W-:-:S12]  /*1780*/  UIMAD UR26, UR4, UR12, UR26 ;  /* 0x0000000c041a72a4 */ /* 0x000fd8000f8e021a */
.L_x_20:
[----:B------:R-:W-:Y:S05]  /*1790*/  BRA.U !UP5, `(.L_x_21) ;  /* 0x000000010d0c7547 */ /* 0x000fea000b800000 */
[----:B------:R-:W-:Y:S01]  /*17a0*/  UCGABAR_WAIT ;  /* 0x0000000000007dc7 */ /* 0x000fe20008000000 */
[----:B------:R-:W-:Y:S01]  /*17b0*/  CCTL.IVALL ;  /* 0x00000000ff00798f */ /* 0x000fe20002000000 */
[----:B------:R-:W-:Y:S05]  /*17c0*/  BRA `(.L_x_22) ;  /* 0x0000000000047947 */ /* 0x000fea0003800000 */
.L_x_21:
[----:B------:R-:W-:Y:S06]  /*17d0*/  BAR.SYNC.DEFER_BLOCKING 0x0 ;  /* 0x0000000000007b1d */ /* 0x000fec0000010000 */
.L_x_22:
[----:B------:R-:W-:Y:S05]  /*17e0*/  BRA.U UP0, `(.L_x_23) ;  /* 0x0000001500e47547 */ /* 0x000fea000b800000 */
[----:B------:R-:W1:Y:S01]  /*17f0*/  LDCU UR6, c[0x0][0x38c] ;  /* 0x00007180ff0677ac */ /* 0x000e620008000800 */
[----:B------:R-:W-:Y:S01]  /*1800*/  PLOP3.LUT P1, PT, PT, PT, UP3, 0x80, 0x8 ;  /* 0x000000000008781c */ /* 0x000fe20003f2f038 */
[----:B------:R-:W-:Y:S01]  /*1810*/  IMAD.MOV.U32 R12, RZ, RZ, 0x1 ;  /* 0x00000001ff0c7424 */ /* 0x000fe200078e00ff */
[----:B------:R-:W-:Y:S01]  /*1820*/  ISETP.EQ.OR P2, PT, R0, RZ, P3 ;  /* 0x000000ff0000720c */ /* 0x000fe20001f42670 */
[----:B------:R-:W-:Y:S01]  /*1830*/  UISETP.NE.AND UP1, UPT, UR22, URZ, UPT ;  /* 0x000000ff1600728c */ /* 0x000fe2000bf25270 */
[----:B------:R-:W-:Y:S02]  /*1840*/  PLOP3.LUT P1, PT, P1, PT, PT, 0x8, 0x80 ;  /* 0x000000000080781c */ /* 0x000fe40000f2e170 */
[----:B------:R-:W-:Y:S01]  /*1850*/  CS2R R10, SRZ ;  /* 0x00000000000a7805 */ /* 0x000fe2000001ff00 */
[----:B------:R-:W-:Y:S01]  /*1860*/  IMAD.MOV.U32 R9, RZ, RZ, RZ ;  /* 0x000000ffff097224 */ /* 0x000fe200078e00ff */
[----:B------:R-:W2:Y:S01]  /*1870*/  LDCU UR39, c[0x0][0x370] ;  /* 0x00006e00ff2777ac */ /* 0x000ea20008000800 */
[----:B------:R-:W-:Y:S01]  /*1880*/  IMAD.MOV.U32 R8, RZ, RZ, 0x1 ;  /* 0x00000001ff087424 */ /* 0x000fe200078e00ff */
[----:B------:R-:W3:Y:S01]  /*1890*/  LDCU.64 UR28, c[0x0][0x348] ;  /* 0x00006900ff1c77ac */ /* 0x000ee20008000a00 */
[----:B------:R-:W-:-:S02]  /*18a0*/  USHF.R.U32.HI UR44, URZ, 0x5, UR21 ;  /* 0x00000005ff2c7899 */ /* 0x000fc40008011615 */
[----:B-1----:R-:W-:Y:S02]  /*18b0*/  UIADD3 UR5, UPT, UPT, UR6, 0x1f, URZ ;  /* 0x0000001f06057890 */ /* 0x002fe4000fffe0ff */
[----:B------:R-:W-:Y:S02]  /*18c0*/  UIADD3 UR45, UPT, UPT, UR6, 0x3e, URZ ;  /* 0x0000003e062d7890 */ /* 0x000fe4000fffe0ff */
[----:B------:R-:W-:Y:S01]  /*18d0*/  USHF.R.S32.HI UR4, URZ, 0x1f, UR5 ;  /* 0x0000001fff047899 */ /* 0x000fe20008011405 */
[----:B------:R-:W1:Y:S03]  /*18e0*/  LDCU UR38, c[0x0][0x374] ;  /* 0x00006e80ff2677ac */ /* 0x000e660008000800 */
[----:B------:R-:W-:Y:S02]  /*18f0*/  ULEA.HI UR4, UR4, UR5, URZ, 0x5 ;  /* 0x0000000504047291 */ /* 0x000fe4000f8f28ff */
[----:B------:R-:W-:-:S02]  /*1900*/  USEL UR25, UR37, 0x2, UP1 ;  /* 0x0000000225197887 */ /* 0x000fc40008800000 */
[----:B------:R-:W-:Y:S02]  /*1910*/  USHF.R.S32.HI UR42, URZ, 0x5, UR4 ;  /* 0x00000005ff2a7899 */ /* 0x000fe40008011404 */
[----:B------:R-:W-:Y:S02]  /*1920*/  UIADD3 UR4, UPT, UPT, UR6, -0x1, URZ ;  /* 0xffffffff06047890 */ /* 0x000fe4000fffe0ff */
[----:B------:R-:W-:Y:S02]  /*1930*/  UISETP.LT.U32.AND UP0, UPT, UR42, 0xc, UPT ;  /* 0x0000000c2a00788c */ /* 0x000fe4000bf01070 */
[----:B------:R-:W-:Y:S02]  /*1940*/  UISETP.GE.U32.AND UP2, UPT, UR4, -0x3f, UPT ;  /* 0xffffffc10400788c */ /* 0x000fe4000bf46070 */
[----:B------:R-:W-:Y:S01]  /*1950*/  USEL UR41, UR42, 0xc, UP0 ;  /* 0x0000000c2a297887 */ /* 0x000fe20008000000 */
[----:B------:R-:W-:-:S03]  /*1960*/  UMOV UR5, URZ ;  /* 0x000000ff00057c82 */ /* 0x000fc60008000000 */
[----:B------:R-:W-:Y:S02]  /*1970*/  UIADD3 UR24, UPT, UPT, UR41, -0x1, URZ ;  /* 0xffffffff29187890 */ /* 0x000fe4000fffe0ff */
[----:B------:R-:W-:-:S03]  /*1980*/  UIADD3 UR43, UPT, UPT, UR42, -UR41, URZ ;  /* 0x800000292a2b7290 */ /* 0x000fc6000fffe0ff */
[----:B------:R-:W-:-:S04]  /*1990*/  @UP2 UIADD3 UR24, UPT, UPT, UR41, URZ, URZ ;  /* 0x000000ff29182290 */ /* 0x000fc8000fffe0ff */
[----:B-123--:R-:W-:-:S12]  /*19a0*/  UIADD3 UR24, UPT, UPT, UR24, 0x1, URZ ;  /* 0x0000000118187890 */ /* 0x00efd8000fffe0ff */
.L_x_43:
[----:B------:R-:W-:Y:S01]  /*19b0*/  UISETP.NE.AND UP0, UPT, UR54, URZ, UPT ;  /* 0x000000ff3600728c */ /* 0x000fe2000bf05270 */
[----:B------:R-:W1:Y:S08]  /*19c0*/  S2UR UR54, SR_CgaCtaId ;  /* 0x00000000003679c3 */ /* 0x000e700000008800 */
[----:B------:R-:W-:Y:S05]  /*19d0*/  BRA.U UP0, `(.L_x_24) ;  /* 0x0000000100347547 */ /* 0x000fea000b800000 */
[----:B------:R-:W2:Y:S01]  /*19e0*/  S2R R0, SR_CgaCtaId ;  /* 0x0000000000007919 */ /* 0x000ea20000008800 */
[----:B------:R-:W-:-:S04]  /*19f0*/  MOV R2, 0x400 ;  /* 0x0000040000027802 */ /* 0x000fc80000000f00 */
[----:B--2---:R-:W-:Y:S02]  /*1a00*/  LEA R0, R0, R2, 0x18 ;  /* 0x0000000200007211 */ /* 0x004fe400078ec0ff */
[----:B------:R-:W-:-:S03]  /*1a10*/  SHF.L.U32 R2, R8, 0x1f, RZ ;  /* 0x0000001f08027819 */ /* 0x000fc600000006ff */
[----:B------:R-:W-:-:S04]  /*1a20*/  IMAD R0, R9, 0x8, R0 ;  /* 0x0000000809007824 */ /* 0x000fc800078e0200 */
[----:B------:R-:W2:Y:S02]  /*1a30*/  SYNCS.PHASECHK.TRANS64.TRYWAIT P0, [R0+URZ+0x170], R2 ;  /* 0x00017002000075a7 */ /* 0x000ea400080011ff */
[----:B--2---:R-:W-:Y:S05]  /*1a40*/  @!P0 BRA `(.L_x_25) ;  /* 0x0000006000e88947 */ /* 0x004fea0003800000 */
.L_x_131:
[----:B------:R-:W-:Y:S01]  /*1a50*/  VIADD R9, R9, 0x1 ;  /* 0x0000000109097836 */ /* 0x000fe20000000000 */
[----:B------:R2:W-:Y:S04]  /*1a60*/  SYNCS.ARRIVE.TRANS64.A1T0 RZ, [R0+URZ+0x160], RZ ;  /* 0x000160ff00ff79a7 */ /* 0x0005e800081000ff */
[----:B------:R-:W-:-:S04]  /*1a70*/  ISETP.NE.AND P0, PT, R9, 0x2, PT ;  /* 0x000000020900780c */ /* 0x000fc80003f05270 */
[----:B------:R-:W-:Y:S02]  /*1a80*/  SEL R9, R9, RZ, P0 ;  /* 0x000000ff09097207 */ /* 0x000fe40000000000 */
[----:B--2---:R-:W-:-:S04]  /*1a90*/  SEL R0, RZ, 0x1, P0 ;  /* 0x00000001ff007807 */ /* 0x004fc80000000000 */
[----:B------:R-:W-:-:S07]  /*1aa0*/  LOP3.LUT R8, R8, R0, RZ, 0x3c, !PT ;  /* 0x0000000008087212 */ /* 0x000fce00078e3cff */
.L_x_24:
[----:B------:R-:W-:Y:S01]  /*1ab0*/  UMOV UR6, 0x400 ;  /* 0x0000040000067882 */ /* 0x000fe20000000000 */
[----:B------:R-:W-:Y:S01]  /*1ac0*/  SHF.L.U32 R0, R12, 0x1f, RZ ;  /* 0x0000001f0c007819 */ /* 0x000fe200000006ff */
[----:B-1----:R-:W-:Y:S02]  /*1ad0*/  ULEA UR6, UR54, UR6, 0x18 ;  /* 0x0000000636067291 */ /* 0x002fe4000f8ec0ff */
[----:B------:R-:W-:Y:S02]  /*1ae0*/  UISETP.GE.U32.AND UP0, UPT, UR45, 0x3f, UPT ;  /* 0x0000003f2d00788c */ /* 0x000fe4000bf06070 */
[----:B------:R-:W-:Y:S02]  /*1af0*/  ULEA UR4, UR5, UR6, 0x3 ;  /* 0x0000000605047291 */ /* 0x000fe4000f8e18ff */
[----:B------:R-:W-:Y:S02]  /*1b00*/  USHF.L.U32 UR11, UR30, 0x6, URZ ;  /* 0x000000061e0b7899 */ /* 0x000fe400080006ff */
[----:B------:R-:W-:Y:S01]  /*1b10*/  ULEA UR35, UR26, UR44, 0x6 ;  /* 0x0000002c1a237291 */ /* 0x000fe2000f8e30ff */
[----:B------:R-:W-:-:S04]  /*1b20*/  UMOV UR13, URZ ;  /* 0x000000ff000d7c82 */ /* 0x000fc80008000000 */
[----:B------:R1:W2:Y:S01]  /*1b30*/  SYNCS.PHASECHK.TRANS64.TRYWAIT P0, [UR4+0x60], R0 ;  /* 0x00006000ff0075a7 */ /* 0x0002a20008001104 */
[----:B------:R-:W-:Y:S06]  /*1b40*/  BRA.U !UP0, `(.L_x_26) ;  /* 0x0000000108bc7547 */ /* 0x000fec000b800000 */
[----:B------:R-:W-:Y:S01]  /*1b50*/  UMOV UR7, URZ ;  /* 0x000000ff00077c82 */ /* 0x000fe20008000000 */
[----:B------:R-:W-:-:S05]  /*1b60*/  UMOV UR4, UR5 ;  /* 0x0000000500047c82 */ /* 0x000fca0008000000 */
.L_x_32:
[----:B------:R-:W-:Y:S01]  /*1b70*/  ULEA UR33, UR4, UR6, 0x3 ;  /* 0x0000000604217291 */ /* 0x000fe2000f8e18ff */
[----:B--2---:R-:W-:Y:S01]  /*1b80*/  @!P3 MOV R2, 0x4000 ;  /* 0x000040000002b802 */ /* 0x004fe20000000f00 */
[----:B--2-4-:R-:W-:Y:S10]  /*1b90*/  @P0 BRA `(.L_x_27) ;  /* 0x00000000000c0947 */ /* 0x014ff40003800000 */
[----:B------:R-:W-:-:S04]  /*1ba0*/  SHF.L.U32 R3, R12, 0x1f, RZ ;  /* 0x0000001f0c037819 */ /* 0x000fc800000006ff */
[----:B------:R-:W2:Y:S02]  /*1bb0*/  SYNCS.PHASECHK.TRANS64.TRYWAIT P0, [UR33+0x60], R3 ;  /* 0x00006003ff0075a7 */ /* 0x000ea40008001121 */
[----:B--2---:R-:W-:Y:S05]  /*1bc0*/  @!P0 BRA `(.L_x_28) ;  /* 0x00000060009c8947 */ /* 0x004fea0003800000 */
.L_x_27:
[----:B------:R2:W-:Y:S01]  /*1bd0*/  @!P3 SYNCS.ARRIVE.TRANS64 RZ, [UR33], R2 ;  /* 0x00000002ffffb9a7 */ /* 0x0005e20008000021 */
[----:B------:R-:W-:-:S04]  /*1be0*/  ULOP3.LUT UR5, UR25, 0x2, URZ, 0xfc, !UPT ;  /* 0x0000000219057892 */ /* 0x000fc8000f8efcff */
[----:B------:R-:W-:-:S09]  /*1bf0*/  UISETP.NE.AND UP0, UPT, UR5, 0x2, UPT ;  /* 0x000000020500788c */ /* 0x000fd2000bf05270 */
[----:B------:R-:W-:Y:S05]  /*1c00*/  BRA.U UP0, `(.L_x_29) ;  /* 0x0000000100047547 */ /* 0x000fea000b800000 */
[----:B------:R-:W-:Y:S05]  /*1c10*/  BPT.TRAP 0x1 ;  /* 0x000000040000795c */ /* 0x000fea0000300000 */
.L_x_29:
[----:B------:R-:W-:Y:S04]  /*1c20*/  BSSY.RECONVERGENT B0, `(.L_x_30) ;  /* 0x0000003000007945 */ /* 0x000fe80003800200 */
[----:B------:R-:W-:Y:S05]  /*1c30*/  @P2 BRA `(.L_x_31) ;  /* 0x0000000000042947 */ /* 0x000fea0003800000 */
[----:B------:R-:W-:Y:S05]  /*1c40*/  BPT.TRAP 0x1 ;  /* 0x000000040000795c */ /* 0x000fea0000300000 */
.L_x_31:
[----:B------:R-:W-:Y:S05]  /*1c50*/  BSYNC.RECONVERGENT B0 ;  /* 0x0000000000007941 */ /* 0x000fea0003800200 */
.L_x_30:
[----:B------:R-:W-:Y:S02]  /*1c60*/  UIADD3 UR5, UPT, UPT, UR4, 0x1, URZ ;  /* 0x0000000104057890 */ /* 0x000fe4000fffe0ff */
[----:B------:R-:W-:Y:S02]  /*1c70*/  UIADD3 UR16, UP1, UPT, UR28, 0x80, URZ ;  /* 0x000000801c107890 */ /* 0x000fe4000ff3e0ff */
[----:B------:R-:W-:Y:S02]  /*1c80*/  UISETP.NE.AND UP0, UPT, UR5, 0xc, UPT ;  /* 0x0000000c0500788c */ /* 0x000fe4000bf05270 */
[----:B------:R-:W-:Y:S02]  /*1c90*/  USHF.L.U32 UR34, UR7, 0x5, URZ ;  /* 0x0000000507227899 */ /* 0x000fe400080006ff */
[----:B------:R-:W-:Y:S02]  /*1ca0*/  USEL UR9, URZ, 0x1, UP0 ;  /* 0x00000001ff097887 */ /* 0x000fe40008000000 */
[----:B------:R-:W-:-:S02]  /*1cb0*/  USEL UR5, UR5, URZ, UP0 ;  /* 0x000000ff05057287 */ /* 0x000fc40008000000 */
[----:B------:R-:W-:Y:S02]  /*1cc0*/  UIADD3 UR14, UP0, UPT, UR28, 0x180, URZ ;  /* 0x000001801c0e7890 */ /* 0x000fe4000ff1e0ff */
[----:B------:R-:W-:Y:S01]  /*1cd0*/  ULEA UR8, UR5, UR6, 0x3 ;  /* 0x0000000605087291 */ /* 0x000fe2000f8e18ff */
[----:B------:R-:W-:Y:S01]  /*1ce0*/  LOP3.LUT R12, R12, UR9, RZ, 0x3c, !PT ;  /* 0x000000090c0c7c12 */ /* 0x000fe2000f8e3cff */
[----:B------:R-:W-:Y:S02]  /*1cf0*/  UIADD3.X UR17, UPT, UPT, URZ, UR29, URZ, UP1, !UPT ;  /* 0x0000001dff117290 */ /* 0x000fe40008ffe4ff */
[----:B------:R-:W-:Y:S01]  /*1d00*/  UIADD3.X UR15, UPT, UPT, URZ, UR29, URZ, UP0, !UPT ;  /* 0x0000001dff0f7290 */ /* 0x000fe200087fe4ff */
[----:B-1----:R-:W-:Y:S01]  /*1d10*/  SHF.L.U32 R0, R12, 0x1f, RZ ;  /* 0x0000001f0c007819 */ /* 0x002fe200000006ff */
[----:B------:R-:W-:Y:S01]  /*1d20*/  UMOV UR18, 0x0 ;  /* 0x0000000000127882 */ /* 0x000fe20000000000 */
[----:B------:R-:W-:Y:S01]  /*1d30*/  UMOV UR19, 0x10000000 ;  /* 0x1000000000137882 */ /* 0x000fe20000000000 */
[----:B------:R-:W-:Y:S01]  /*1d40*/  UMOV UR12, UR36 ;  /* 0x00000024000c7c82 */ /* 0x000fe20008000000 */
[----:B------:R3:W4:Y:S01]  /*1d50*/  SYNCS.PHASECHK.TRANS64.TRYWAIT P0, [UR8+0x60], R0 ;  /* 0x00006000ff0075a7 */ /* 0x0007220008001108 */
[----:B------:R-:W-:Y:S01]  /*1d60*/  USHF.L.U32 UR8, UR4, 0xd, URZ ;  /* 0x0000000d04087899 */ /* 0x000fe200080006ff */
[----:B------:R-:W-:-:S02]  /*1d70*/  UMOV UR9, UR33 ;  /* 0x0000002100097c82 */ /* 0x000fc40008000000 */
[----:B------:R-:W-:Y:S01]  /*1d80*/  UMOV UR4, 0xf0000 ;  /* 0x000f000000047882 */ /* 0x000fe20000000000 */
[----:B------:R-:W-:Y:S02]  /*1d90*/  ULEA UR32, UR21, UR8, 0x2 ;  /* 0x0000000815207291 */ /* 0x000fe4000f8e10ff */
[----:B------:R-:W-:Y:S02]  /*1da0*/  UIADD3 UR8, UPT, UPT, UR6, 0x1e800, UR8 ;  /* 0x0001e80006087890 */ /* 0x000fe4000fffe008 */
[----:B------:R-:W-:Y:S01]  /*1db0*/  UIADD3 UR32, UPT, UPT, UR6, 0x6800, UR32 ;  /* 0x0000680006207890 */ /* 0x000fe2000fffe020 */
[----:B------:R-:W-:Y:S01]  /*1dc0*/  UMOV UR10, UR34 ;  /* 0x00000022000a7c82 */ /* 0x000fe20008000000 */
[----:B------:R-:W-:Y:S01]  /*1dd0*/  UIADD3 UR7, UPT, UPT, UR7, 0x1, URZ ;  /* 0x0000000107077890 */ /* 0x000fe2000fffe0ff */
[----:B------:R-:W-:-:S03]  /*1de0*/  UMOV UR13, UR24 ;  /* 0x00000018000d7c82 */ /* 0x000fc60008000000 */
[----:B------:R-:W-:-:S03]  /*1df0*/  UISETP.NE.AND UP0, UPT, UR7, UR24, UPT ;  /* 0x000000180700728c */ /* 0x000fc6000bf05270 */
[----:B------:R1:W-:Y:S01]  /*1e00*/  UTMALDG.3D.MULTICAST [UR32], [UR16], UR4, desc[UR18] ;  /* 0x00001220100073b4 */ /* 0x0003e20008011804 */
[----:B------:R3:W-:Y:S01]  /*1e10*/  UTMALDG.3D [UR8], [UR14], desc[UR18] ;  /* 0x000012080e0075b4 */ /* 0x0007e20008011000 */
[----:B-1----:R-:W-:-:S04]  /*1e20*/  UMOV UR4, UR5 ;  /* 0x0000000500047c82 */ /* 0x002fc80008000000 */
[----:B---3--:R-:W-:Y:S05]  /*1e30*/  BRA.U UP0, `(.L_x_32) ;  /* 0xfffffffd004c7547 */ /* 0x008fea000b83ffff */
.L_x_26:
[----:B------:R-:W-:Y:S01]  /*1e40*/  ULEA UR4, UR5, UR6, 0x3 ;  /* 0x0000000605047291 */ /* 0x000fe2000f8e18ff */
[----:B-1----:R-:W-:Y:S01]  /*1e50*/  SHF.L.U32 R0, R12, 0x1f, RZ ;  /* 0x0000001f0c007819 */ /* 0x002fe200000006ff */
[----:B------:R-:W-:Y:S01]  /*1e60*/  @!P1 SYNCS.ARRIVE.TRANS64.A1T0 RZ, [UR6+0xf8], RZ ;  /* 0x0000f8ffffff99a7 */ /* 0x000fe20008100006 */
[----:B------:R-:W-:-:S06]  /*1e70*/  UISETP.GT.AND UP0, UPT, UR42, UR41, UPT ;  /* 0x000000292a00728c */ /* 0x000fcc000bf04270 */
[----:B--2-4-:R1:W2:Y:S03]  /*1e80*/  SYNCS.PHASECHK.TRANS64.TRYWAIT P0, [UR4+0x60], R0 ;  /* 0x00006000ff0075a7 */ /* 0x0142a60008001104 */
[----:B------:R-:W-:Y:S05]  /*1e90*/  BRA.U !UP0, `(.L_x_33) ;  /* 0x0000000108c07547 */ /* 0x000fea000b800000 */
[----:B------:R-:W-:Y:S01]  /*1ea0*/  UIADD3 UR26, UPT, UPT, UR43, UR13, URZ ;  /* 0x0000000d2b1a7290 */ /* 0x000fe2000fffe0ff */
[----:B------:R-:W-:-:S11]  /*1eb0*/  UMOV UR4, UR5 ;  /* 0x0000000500047c82 */ /* 0x000fd60008000000 */
.L_x_39:
[----:B------:R-:W-:Y:S01]  /*1ec0*/  ULEA UR17, UR4, UR6, 0x3 ;  /* 0x0000000604117291 */ /* 0x000fe2000f8e18ff */
[----:B--2---:R-:W-:Y:S01]  /*1ed0*/  @!P3 MOV R2, 0x4000 ;  /* 0x000040000002b802 */ /* 0x004fe20000000f00 */
[----:B--2-4-:R-:W-:Y:S10]  /*1ee0*/  @P0 BRA `(.L_x_34) ;  /* 0x00000000000c0947 */ /* 0x014ff40003800000 */
[----:B------:R-:W-:-:S04]  /*1ef0*/  SHF.L.U32 R3, R12, 0x1f, RZ ;  /* 0x0000001f0c037819 */ /* 0x000fc800000006ff */
[----:B------:R-:W2:Y:S02]  /*1f00*/  SYNCS.PHASECHK.TRANS64.TRYWAIT P0, [UR17+0x60], R3 ;  /* 0x00006003ff0075a7 */ /* 0x000ea40008001111 */
[----:B--2---:R-:W-:Y:S05]  /*1f10*/  @!P0 BRA `(.L_x_35) ;  /* 0x0000005c00e08947 */ /* 0x004fea0003800000 */
.L_x_34:
[----:B------:R2:W-:Y:S01]  /*1f20*/  @!P3 SYNCS.ARRIVE.TRANS64 RZ, [UR17], R2 ;  /* 0x00000002ffffb9a7 */ /* 0x0005e20008000011 */
[----:B------:R-:W-:-:S04]  /*1f30*/  ULOP3.LUT UR5, UR25, 0x2, URZ, 0xfc, !UPT ;  /* 0x0000000219057892 */ /* 0x000fc8000f8efcff */
[----:B------:R-:W-:-:S09]  /*1f40*/  UISETP.NE.AND UP0, UPT, UR5, 0x2, UPT ;  /* 0x000000020500788c */ /* 0x000fd2000bf05270 */
[----:B------:R-:W-:Y:S05]  /*1f50*/  BRA.U UP0, `(.L_x_36) ;  /* 0x0000000100047547 */ /* 0x000fea000b800000 */
[----:B------:R-:W-:Y:S05]  /*1f60*/  BPT.TRAP 0x1 ;  /* 0x000000040000795c */ /* 0x000fea0000300000 */
.L_x_36:
[----:B------:R-:W-:Y:S04]  /*1f70*/  BSSY.RECONVERGENT B0, `(.L_x_37) ;  /* 0x0000003000007945 */ /* 0x000fe80003800200 */
[----:B------:R-:W-:Y:S05]  /*1f80*/  @P2 BRA `(.L_x_38) ;  /* 0x0000000000042947 */ /* 0x000fea0003800000 */
[----:B------:R-:W-:Y:S05]  /*1f90*/  BPT.TRAP 0x1 ;  /* 0x000000040000795c */ /* 0x000fea0000300000 */
.L_x_38:
[----:B------:R-:W-:Y:S05]  /*1fa0*/  BSYNC.RECONVERGENT B0 ;  /* 0x0000000000007941 */ /* 0x000fea0003800200 */
.L_x_37:
[----:B------:R-:W-:Y:S02]  /*1fb0*/  UIADD3 UR5, UPT, UPT, UR4, 0x1, URZ ;  /* 0x0000000104057890 */ /* 0x000fe4000fffe0ff */
[----:B------:R-:W-:Y:S02]  /*1fc0*/  UIADD3 UR14, UP1, UPT, UR28, 0x80, URZ ;  /* 0x000000801c0e7890 */ /* 0x000fe4000ff3e0ff */
[----:B------:R-:W-:Y:S02]  /*1fd0*/  UISETP.NE.AND UP0, UPT, UR5, 0xc, UPT ;  /* 0x0000000c0500788c */ /* 0x000fe4000bf05270 */
[----:B------:R-:W-:Y:S02]  /*1fe0*/  USHF.L.U32 UR18, UR13, 0x5, URZ ;  /* 0x000000050d127899 */ /* 0x000fe400080006ff */
[----:B------:R-:W-:Y:S02]  /*1ff0*/  USEL UR8, URZ, 0x1, UP0 ;  /* 0x00000001ff087887 */ /* 0x000fe40008000000 */
[----:B------:R-:W-:-:S02]  /*2000*/  USEL UR5, UR5, URZ, UP0 ;  /* 0x000000ff05057287 */ /* 0x000fc40008000000 */
[----:B------:R-:W-:Y:S02]  /*2010*/  UIADD3 UR22, UP0, UPT, UR28, 0x180, URZ ;  /* 0x000001801c167890 */ /* 0x000fe4000ff1e0ff */
[----:B------:R-:W-:Y:S01]  /*2020*/  LOP3.LUT R12, R12, UR8, RZ, 0x3c, !PT ;  /* 0x000000080c0c7c12 */ /* 0x000fe2000f8e3cff */
[----:B------:R-:W-:Y:S02]  /*2030*/  USHF.L.U32 UR8, UR4, 0xd, URZ ;  /* 0x0000000d04087899 */ /* 0x000fe400080006ff */
[----:B------:R-:W-:Y:S01]  /*2040*/  ULEA UR7, UR5, UR6, 0x3 ;  /* 0x0000000605077291 */ /* 0x000fe2000f8e18ff */
[----:B-1----:R-:W-:Y:S01]  /*2050*/  SHF.L.U32 R0, R12, 0x1f, RZ ;  /* 0x0000001f0c007819 */ /* 0x002fe200000006ff */
[----:B------:R-:W-:Y:S02]  /*2060*/  ULEA UR16, UR21, UR8, 0x2 ;  /* 0x0000000815107291 */ /* 0x000fe4000f8e10ff */
[----:B------:R-:W-:Y:S02]  /*2070*/  UIADD3.X UR15, UPT, UPT, URZ, UR29, URZ, UP1, !UPT ;  /* 0x0000001dff0f7290 */ /* 0x000fe40008ffe4ff */
[----:B------:R-:W-:-:S02]  /*2080*/  UIADD3 UR16, UPT, UPT, UR6, 0x6800, UR16 ;  /* 0x0000680006107890 */ /* 0x000fc4000fffe010 */
[----:B------:R-:W-:Y:S01]  /*2090*/  UIADD3 UR8, UPT, UPT, UR6, 0x1e800, UR8 ;  /* 0x0001e80006087890 */ /* 0x000fe2000fffe008 */
[----:B------:R3:W4:Y:S01]  /*20a0*/  SYNCS.PHASECHK.TRANS64.TRYWAIT P0, [UR7+0x60], R0 ;  /* 0x00006000ff0075a7 */ /* 0x0007220008001107 */
[----:B------:R-:W-:Y:S01]  /*20b0*/  UIADD3.X UR23, UPT, UPT, URZ, UR29, URZ, UP0, !UPT ;  /* 0x0000001dff177290 */ /* 0x000fe200087fe4ff */
[----:B------:R-:W-:Y:S01]  /*20c0*/  UMOV UR4, 0xf0000 ;  /* 0x000f000000047882 */ /* 0x000fe20000000000 */
[----:B------:R-:W-:Y:S01]  /*20d0*/  UMOV UR30, 0x0 ;  /* 0x00000000001e7882 */ /* 0x000fe20000000000 */
[----:B------:R-:W-:Y:S01]  /*20e0*/  UMOV UR31, 0x10000000 ;  /* 0x10000000001f7882 */ /* 0x000fe20000000000 */
[----:B------:R-:W-:Y:S01]  /*20f0*/  UMOV UR19, UR35 ;  /* 0x0000002300137c82 */ /* 0x000fe20008000000 */
[----:B------:R-:W-:Y:S01]  /*2100*/  UMOV UR20, UR36 ;  /* 0x0000002400147c82 */ /* 0x000fe20008000000 */
[----:B------:R-:W-:Y:S01]  /*2110*/  UMOV UR12, UR36 ;  /* 0x00000024000c7c82 */ /* 0x000fe20008000000 */
[----:B------:R-:W-:Y:S01]  /*2120*/  UMOV UR9, UR17 ;  /* 0x0000001100097c82 */ /* 0x000fe20008000000 */
[----:B------:R-:W-:Y:S01]  /*2130*/  UMOV UR10, UR18 ;  /* 0x00000012000a7c82 */ /* 0x000fe20008000000 */
[----:B------:R1:W-:Y:S01]  /*2140*/  UTMALDG.3D.MULTICAST [UR16], [UR14], UR4, desc[UR30] ;  /* 0x00001e100e0073b4 */ /* 0x0003e20008011804 */
[----:B------:R-:W-:-:S04]  /*2150*/  UIADD3 UR13, UPT, UPT, UR13, 0x1, URZ ;  /* 0x000000010d0d7890 */ /* 0x000fc8000fffe0ff */
[----:B------:R-:W-:Y:S01]  /*2160*/  UISETP.NE.AND UP0, UPT, UR13, UR26, UPT ;  /* 0x0000001a0d00728c */ /* 0x000fe2000bf05270 */
[----:B------:R3:W-:Y:S01]  /*2170*/  UTMALDG.3D [UR8], [UR22], desc[UR30] ;  /* 0x00001e08160075b4 */ /* 0x0007e20008011000 */
[----:B-1----:R-:W-:-:S07]  /*2180*/  UMOV UR4, UR5 ;  /* 0x0000000500047c82 */ /* 0x002fce0008000000 */
[----:B---3--:R-:W-:Y:S05]  /*2190*/  BRA.U UP0, `(.L_x_39) ;  /* 0xfffffffd00487547 */ /* 0x008fea000b83ffff */
.L_x_33:
[C---:B------:R-:W-:Y:S01]  /*21a0*/  LEA R3, R11.reuse, UR6, 0x3 ;  /* 0x000000060b037c11 */ /* 0x040fe2000f8e18ff */
[----:B------:R-:W-:Y:S01]  /*21b0*/  NOP ;  /* 0x0000000000007918 */ /* 0x000fe20000000000 */
[----:B-1----:R-:W-:Y:S02]  /*21c0*/  SHF.L.U32 R0, R10, 0x1f, RZ ;  /* 0x0000001f0a007819 */ /* 0x002fe400000006ff */
[----:B------:R-:W-:Y:S02]  /*21d0*/  LEA R4, R11, UR6, 0x4 ;  /* 0x000000060b047c11 */ /* 0x000fe4000f8e20ff */
[----:B--2-4-:R-:W1:Y:S02]  /*21e0*/  SYNCS.PHASECHK.TRANS64.TRYWAIT P0, [R3+URZ+0x100], R0 ;  /* 0x00010000030075a7 */ /* 0x014e6400080011ff */
[----:B-1----:R-:W-:Y:S05]  /*21f0*/  @!P0 BRA `(.L_x_40) ;  /* 0x0000005c00408947 */ /* 0x002fea0003800000 */
.L_x_134:
[----:B------:R-:W2:Y:S01]  /*2200*/  LDS.128 R4, [R4+0x190] ;  /* 0x0001900004047984 */ /* 0x000ea20000000c00 */
[----:B------:R-:W-:Y:S01]  /*2210*/  UISETP.GE.AND UP0, UPT, UR40, 0x1, UPT ;  /* 0x000000012800788c */ /* 0x000fe2000bf06270 */
[----:B------:R-:W-:Y:S01]  /*2220*/  @!PT LDS RZ, [RZ] ;  /* 0x00000000fffff984 */ /* 0x000fe20000000800 */
[----:B------:R-:W-:Y:S01]  /*2230*/  @!PT LDS RZ, [RZ] ;  /* 0x00000000fffff984 */ /* 0x000fe20000000800 */
[----:B------:R-:W-:Y:S01]  /*2240*/  @!PT LDS RZ, [RZ] ;  /* 0x00000000fffff984 */ /* 0x000fe20000000800 */
[----:B------:R-:W-:Y:S01]  /*2250*/  @!PT LDS RZ, [RZ] ;  /* 0x00000000fffff984 */ /* 0x000fe20000000800 */
[----:B------:R3:W-:Y:S06]  /*2260*/  MEMBAR.ALL.CTA ;  /* 0x0000000000007992 */ /* 0x0007ec0000008000 */
[----:B---3--:R-:W3:Y:S01]  /*2270*/  FENCE.VIEW.ASYNC.S ;  /* 0x00000000000073c6 */ /* 0x008ee20000000000 */
[----:B--2---:R-:W-:-:S13]  /*2280*/  LOP3.LUT P0, RZ, R6, 0x1, RZ, 0xc0, !PT ;  /* 0x0000000106ff7812 */ /* 0x004fda000780c0ff */
[----:B---3--:R-:W-:Y:S01]  /*2290*/  VOTEU.ANY UP1, P0 ;  /* 0x0000000000ff7886 */ /* 0x008fe20000020100 */
[----:B------:R-:W-:-:S13]  /*22a0*/  PLOP3.LUT P0, PT, PT, PT, UP1, 0x80, 0x8 ;  /* 0x000000000008781c */ /* 0x000fda0003f0f018 */
[----:B-1----:R-:W-:Y:S02]  /*22b0*/  @P0 LOP3.LUT R0, R5, 0xffff, RZ, 0xc0, !PT ;  /* 0x0000ffff05000812 */ /* 0x002fe400078ec0ff */
[----:B------:R-:W-:Y:S02]  /*22c0*/  @P0 MOV R2, R4 ;  /* 0x0000000400020202 */ /* 0x000fe40000000f00 */
[----:B------:R-:W-:Y:S01]  /*22d0*/  @P0 R2UR UR7, R0 ;  /* 0x00000000000702ca */ /* 0x000fe200000e0000 */
[----:B------:R-:W-:Y:S01]  /*22e0*/  VIADD R0, R3, 0x110 ;  /* 0x0000011003007836 */ /* 0x000fe20000000000 */
[----:B------:R-:W-:Y:S02]  /*22f0*/  @P0 SHF.R.U32.HI R4, RZ, 0x10, R5 ;  /* 0x00000010ff040819 */ /* 0x000fe40000011605 */
[----:B------:R-:W-:Y:S02]  /*2300*/  @P0 R2UR UR8, R2 ;  /* 0x00000000020802ca */ /* 0x000fe400000e0000 */
[----:B------:R-:W-:-:S02]  /*2310*/  PRMT R0, RZ, 0x654, R0 ;  /* 0x00000654ff007816 */ /* 0x000fc40000000000 */
[----:B------:R-:W-:Y:S02]  /*2320*/  @P0 R2UR UR4, R4 ;  /* 0x00000000040402ca */ /* 0x000fe400000e0000 */
[----:B------:R1:W-:Y:S03]  /*2330*/  SYNCS.ARRIVE.TRANS64.RED.A1T0 RZ, [R0+URZ], RZ ;  /* 0x000000ff00ff79a7 */ /* 0x0003e600081004ff */
[----:B------:R-:W-:-:S04]  /*2340*/  @UP1 UMOV UR27, UR7 ;  /* 0x00000007001b1c82 */ /* 0x000fc80008000000 */
[----:B------:R-:W-:-:S04]  /*2350*/  @UP1 UMOV UR37, UR8 ;  /* 0x0000000800251c82 */ /* 0x000fc80008000000 */
[----:B------:R-:W-:Y:S01]  /*2360*/  @UP1 UMOV UR36, UR4 ;  /* 0x0000000400241c82 */ /* 0x000fe20008000000 */
[----:B------:R-:W-:Y:S05]  /*2370*/  BRA.U !UP0, `(.L_x_41) ;  /* 0x0000000108d47547 */ /* 0x000fea000b800000 */
[----:B------:R-:W2:Y:S01]  /*2380*/  LDCU.128 UR12, c[0x0][0xb10] ;  /* 0x00016200ff0c77ac */ /* 0x000ea20008000c00 */
[----:B------:R-:W3:Y:S01]  /*2390*/  LDCU UR26, c[0x0][0xb20] ;  /* 0x00016400ff1a77ac */ /* 0x000ee20008000800 */
[----:B------:R-:W4:Y:S01]  /*23a0*/  LDCU UR20, c[0x0][0xb0c] ;  /* 0x00016180ff1477ac */ /* 0x000f220008000800 */
[----:B------:R-:W1:Y:S01]  /*23b0*/  LDCU.64 UR10, c[0x0][0xb28] ;  /* 0x00016500ff0a77ac */ /* 0x000e620008000a00 */
[----:B------:R-:W-:Y:S02]  /*23c0*/  UISETP.NE.AND UP3, UPT, UR40, 0x1, UPT ;  /* 0x000000012800788c */ /* 0x000fe4000bf65270 */
[----:B--2---:R-:W-:Y:S02]  /*23d0*/  UIMAD.WIDE.U32 UR16, UR38, UR15, URZ ;  /* 0x0000000f261072a5 */ /* 0x004fe4000f8e00ff */
[----:B------:R-:W-:Y:S02]  /*23e0*/  UIMAD.WIDE.U32 UR8, UR39, UR12, URZ ;  /* 0x0000000c270872a5 */ /* 0x000fe4000f8e00ff */
[----:B------:R-:W-:-:S02]  /*23f0*/  UISETP.NE.AND UP0, UPT, UR14, 0x1, UPT ;  /* 0x000000010e00788c */ /* 0x000fc4000bf05270 */
[----:B------:R-:W-:Y:S01]  /*2400*/  UIMAD.WIDE.U32 UR22, UR27, UR15, URZ ;  /* 0x0000000f1b1672a5 */ /* 0x000fe2000f8e00ff */
[----:B------:R-:W-:Y:S02]  /*2410*/  UMOV UR16, UR17 ;  /* 0x0000001100107c82 */ /* 0x000fe40008000000 */
[----:B------:R-:W-:Y:S01]  /*2420*/  UMOV UR8, UR9 ;  /* 0x0000000900087c82 */ /* 0x000fe20008000000 */
[----:B---3--:R-:W-:Y:S02]  /*2430*/  USHF.R.U32.HI UR16, URZ, UR26, UR16 ;  /* 0x0000001aff107299 */ /* 0x008fe40008011610 */
[----:B----4-:R-:W-:Y:S02]  /*2440*/  UISETP.NE.AND UP2, UPT, UR20, 0x1, UPT ;  /* 0x000000011400788c */ /* 0x010fe4000bf45270 */
[----:B------:R-:W-:Y:S02]  /*2450*/  USHF.R.U32.HI UR8, URZ, UR13, UR8 ;  /* 0x0000000dff087299 */ /* 0x000fe40008011608 */
[----:B------:R-:W-:-:S02]  /*2460*/  USEL UR7, UR38, UR16, !UP0 ;  /* 0x0000001026077287 */ /* 0x000fc4000c000000 */
[----:B------:R-:W-:Y:S02]  /*2470*/  USEL UR8, UR39, UR8, !UP2 ;  /* 0x0000000827087287 */ /* 0x000fe4000d000000 */
[----:B-1----:R-:W-:Y:S01]  /*2480*/  UIMAD.WIDE.U32 UR16, UR7, UR10, URZ ;  /* 0x0000000a071072a5 */ /* 0x002fe2000f8e00ff */
[----:B------:R-:W-:Y:S01]  /*2490*/  UMOV UR4, UR23 ;  /* 0x0000001700047c82 */ /* 0x000fe20008000000 */
[----:B------:R-:W-:Y:S02]  /*24a0*/  UIMAD.WIDE.U32 UR18, UR37, UR12, URZ ;  /* 0x0000000c251272a5 */ /* 0x000fe4000f8e00ff */
[----:B------:R-:W-:-:S03]  /*24b0*/  UIMAD.WIDE.U32 UR22, UR8, UR10, URZ ;  /* 0x0000000a081672a5 */ /* 0x000fc6000f8e00ff */
[----:B------:R-:W-:Y:S01]  /*24c0*/  UMOV UR16, UR17 ;  /* 0x0000001100107c82 */ /* 0x000fe20008000000 */
[----:B------:R-:W-:Y:S02]  /*24d0*/  USHF.R.U32.HI UR4, URZ, UR26, UR4 ;  /* 0x0000001aff047299 */ /* 0x000fe40008011604 */
[----:B------:R-:W-:Y:S01]  /*24e0*/  @UP3 USHF.R.U32.HI UR7, URZ, UR11, UR16 ;  /* 0x0000000bff073299 */ /* 0x000fe20008011610 */
[----:B------:R-:W-:Y:S01]  /*24f0*/  UMOV UR18, UR19 ;  /* 0x0000001300127c82 */ /* 0x000fe20008000000 */
[----:B------:R-:W-:Y:S01]  /*2500*/  UMOV UR22, UR23 ;  /* 0x0000001700167c82 */ /* 0x000fe20008000000 */
[----:B------:R-:W-:Y:S02]  /*2510*/  USHF.R.U32.HI UR13, URZ, UR13, UR18 ;  /* 0x0000000dff0d7299 */ /* 0x000fe40008011612 */
[----:B------:R-:W-:Y:S02]  /*2520*/  USEL UR4, UR27, UR4, !UP0 ;  /* 0x000000041b047287 */ /* 0x000fe4000c000000 */
[----:B------:R-:W-:-:S02]  /*2530*/  @UP3 USHF.R.U32.HI UR8, URZ, UR11, UR22 ;  /* 0x0000000bff083299 */ /* 0x000fc40008011616 */
[----:B------:R-:W-:Y:S02]  /*2540*/  UIMAD UR9, UR40, UR7, URZ ;  /* 0x00000007280972a4 */ /* 0x000fe4000f8e02ff */
[----:B------:R-:W-:Y:S02]  /*2550*/  USEL UR7, UR37, UR13, !UP2 ;  /* 0x0000000d25077287 */ /* 0x000fe4000d000000 */
[----:B------:R-:W-:Y:S02]  /*2560*/  UIMAD UR12, UR40, UR8, URZ ;  /* 0x00000008280c72a4 */ /* 0x000fe4000f8e02ff */
[----:B------:R-:W-:Y:S02]  /*2570*/  UISETP.GE.AND UP0, UPT, UR4, UR9, UPT ;  /* 0x000000090400728c */ /* 0x000fe4000bf06270 */
[----:B------:R-:W-:Y:S02]  /*2580*/  UIMAD.WIDE.U32 UR16, UR4, UR10, URZ ;  /* 0x0000000a041072a5 */ /* 0x000fe4000f8e00ff */
[----:B------:R-:W-:-:S02]  /*2590*/  UISETP.GE.OR UP0, UPT, UR7, UR12, UP0 ;  /* 0x0000000c0700728c */ /* 0x000fc40008706670 */
        /* <DEDUP_REMOVED lines=19> */
.L_x_41:
[----:B------:R-:W2:Y:S02]  /*26d0*/  LDCU UR4, c[0x0][0xb30] ;  /* 0x00016600ff0477ac */ /* 0x000ea40008000800 */
[----:B--2---:R-:W-:-:S09]  /*26e0*/  UISETP.NE.AND UP0, UPT, UR4, 0x1, UPT ;  /* 0x000000010400788c */ /* 0x004fd2000bf05270 */
[----:B------:R-:W-:Y:S05]  /*26f0*/  BRA.U UP0, `(.L_x_42) ;  /* 0x0000000100447547 */ /* 0x000fea000b800000 */
[----:B------:R-:W2:Y:S01]  /*2700*/  LDCU.128 UR12, c[0x0][0xb10] ;  /* 0x00016200ff0c77ac */ /* 0x000ea20008000c00 */
[----:B------:R-:W3:Y:S01]  /*2710*/  LDCU UR16, c[0x0][0xb0c] ;  /* 0x00016180ff1077ac */ /* 0x000ee20008000800 */
[----:B------:R-:W4:Y:S01]  /*2720*/  LDCU UR17, c[0x0][0xb20] ;  /* 0x00016400ff1177ac */ /* 0x000f220008000800 */
[----:B--2---:R-:W-:Y:S02]  /*2730*/  UIMAD.WIDE.U32 UR10, UR37, UR12, URZ ;  /* 0x0000000c250a72a5 */ /* 0x004fe4000f8e00ff */
[----:B------:R-:W-:Y:S02]  /*2740*/  UIMAD.WIDE.U32 UR8, UR27, UR15, URZ ;  /* 0x0000000f1b0872a5 */ /* 0x000fe4000f8e00ff */
[----:B---3--:R-:W-:Y:S02]  /*2750*/  UISETP.NE.AND UP2, UPT, UR16, 0x1, UPT ;  /* 0x000000011000788c */ /* 0x008fe4000bf45270 */
[----:B------:R-:W-:Y:S01]  /*2760*/  UISETP.NE.AND UP0, UPT, UR14, 0x1, UPT ;  /* 0x000000010e00788c */ /* 0x000fe2000bf05270 */
[----:B------:R-:W-:-:S02]  /*2770*/  UMOV UR7, UR11 ;  /* 0x0000000b00077c82 */ /* 0x000fc40008000000 */
[----:B------:R-:W-:Y:S01]  /*2780*/  UMOV UR4, UR9 ;  /* 0x0000000900047c82 */ /* 0x000fe20008000000 */
[----:B------:R-:W-:Y:S02]  /*2790*/  USHF.R.U32.HI UR7, URZ, UR13, UR7 ;  /* 0x0000000dff077299 */ /* 0x000fe40008011607 */
[----:B----4-:R-:W-:Y:S02]  /*27a0*/  USHF.R.U32.HI UR4, URZ, UR17, UR4 ;  /* 0x00000011ff047299 */ /* 0x010fe40008011604 */
[----:B------:R-:W-:Y:S02]  /*27b0*/  USEL UR7, UR37, UR7, !UP2 ;  /* 0x0000000725077287 */ /* 0x000fe4000d000000 */
[----:B------:R-:W-:-:S04]  /*27c0*/  USEL UR4, UR27, UR4, !UP0 ;  /* 0x000000041b047287 */ /* 0x000fc8000c000000 */
[----:B------:R-:W-:Y:S02]  /*27d0*/  UIADD3 UR8, UPT, UPT, UR7, -UR4, URZ ;  /* 0x8000000407087290 */ /* 0x000fe4000fffe0ff */
[----:B------:R-:W-:Y:S02]  /*27e0*/  UIADD3 UR4, UPT, UPT, -UR7, UR4, URZ ;  /* 0x0000000407047290 */ /* 0x000fe4000fffe1ff */
[----:B------:R-:W-:Y:S02]  /*27f0*/  UIMAD UR27, UR8, UR14, UR27 ;  /* 0x0000000e081b72a4 */ /* 0x000fe4000f8e021b */
[----:B------:R-:W-:-:S12]  /*2800*/  UIMAD UR37, UR4, UR16, UR37 ;  /* 0x00000010042572a4 */ /* 0x000fd8000f8e0225 */
.L_x_42:
[----:B------:R-:W-:Y:S01]  /*2810*/  VIADD R11, R11, 0x1 ;  /* 0x000000010b0b7836 */ /* 0x000fe20000000000 */
[----:B------:R-:W-:Y:S02]  /*2820*/  R2UR UR7, R56 ;  /* 0x00000000380772ca */ /* 0x000fe400000e0000 */
[----:B------:R-:W-:Y:S02]  /*2830*/  R2UR UR4, R55 ;  /* 0x00000000370472ca */ /* 0x000fe400000e0000 */
[C---:B------:R-:W-:Y:S02]  /*2840*/  ISETP.NE.AND P0, PT, R11.reuse, 0x2, PT ;  /* 0x000000020b00780c */ /* 0x040fe40003f05270 */
[----:B------:R-:W-:Y:S02]  /*2850*/  PLOP3.LUT P1, PT, PT, PT, PT, 0x80, 0x8 ;  /* 0x000000000008781c */ /* 0x000fe40003f2f070 */
[----:B-1----:R-:W-:Y:S02]  /*2860*/  SEL R0, RZ, 0x1, P0 ;  /* 0x00000001ff007807 */ /* 0x002fe40000000000 */
[----:B------:R-:W-:-:S02]  /*2870*/  SEL R11, R11, RZ, P0 ;  /* 0x000000ff0b0b7207 */ /* 0x000fc40000000000 */
[----:B------:R-:W-:Y:S01]  /*2880*/  LOP3.LUT R10, R10, R0, RZ, 0x3c, !PT ;  /* 0x000000000a0a7212 */ /* 0x000fe200078e3cff */
[----:B------:R-:W-:Y:S02]  /*2890*/  UIADD3 UR26, UPT, UPT, UR37, UR7, URZ ;  /* 0x00000007251a7290 */ /* 0x000fe4000fffe0ff */
[----:B------:R-:W-:Y:S01]  /*28a0*/  UIADD3 UR30, UPT, UPT, UR27, UR4, URZ ;  /* 0x000000041b1e7290 */ /* 0x000fe2000fffe0ff */
[----:B------:R-:W-:Y:S11]  /*28b0*/  BRA.U UP1, `(.L_x_43) ;  /* 0xfffffff1013c7547 */ /* 0x000ff6000b83ffff */
[----:B------:R-:W-:Y:S01]  /*28c0*/  UIADD3 UR7, UPT, UPT, UR6, 0x60, URZ ;  /* 0x0000006006077890 */ /* 0x000fe2000fffe0ff */
[----:B------:R-:W-:-:S03]  /*28d0*/  SHF.L.U32 R2, R12, 0x1f, RZ ;  /* 0x0000001f0c027819 */ /* 0x000fc600000006ff */
[----:B------:R-:W-:-:S09]  /*28e0*/  ULEA UR4, UR5, UR7, 0x3 ;  /* 0x0000000705047291 */ /* 0x000fd2000f8e18ff */
[----:B------:R-:W1:Y:S02]  /*28f0*/  SYNCS.PHASECHK.TRANS64.TRYWAIT P0, [UR4], R2 ;  /* 0x00000002ff0075a7 */ /* 0x000e640008001104 */
[----:B-1----:R-:W-:Y:S05]  /*2900*/  @!P0 BRA `(.L_x_44) ;  /* 0x0000005400908947 */ /* 0x002fea0003800000 */
.L_x_136:
[----:B------:R-:W-:-:S04]  /*2910*/  UIADD3 UR4, UPT, UPT, UR5, 0x1, URZ ;  /* 0x0000000105047890 */ /* 0x000fc8000fffe0ff */
[----:B------:R-:W-:-:S04]  /*2920*/  UISETP.NE.AND UP0, UPT, UR4, 0xc, UPT ;  /* 0x0000000c0400788c */ /* 0x000fc8000bf05270 */
[----:B------:R-:W-:Y:S02]  /*2930*/  USEL UR6, URZ, 0x1, UP0 ;  /* 0x00000001ff067887 */ /* 0x000fe40008000000 */
[----:B------:R-:W-:-:S04]  /*2940*/  USEL UR4, UR4, URZ, UP0 ;  /* 0x000000ff04047287 */ /* 0x000fc80008000000 */
[----:B------:R-:W-:Y:S01]  /*2950*/  ULEA UR5, UR4, UR7, 0x3 ;  /* 0x0000000704057291 */ /* 0x000fe2000f8e18ff */
[----:B-1----:R-:W-:-:S04]  /*2960*/  LOP3.LUT R2, R12, UR6, RZ, 0x3c, !PT ;  /* 0x000000060c027c12 */ /* 0x002fc8000f8e3cff */
[----:B------:R-:W-:-:S04]  /*2970*/  SHF.L.U32 R3, R2, 0x1f, RZ ;  /* 0x0000001f02037819 */ /* 0x000fc800000006ff */
[----:B------:R-:W1:Y:S02]  /*2980*/  SYNCS.PHASECHK.TRANS64.TRYWAIT P0, [UR5], R3 ;  /* 0x00000003ff0075a7 */ /* 0x000e640008001105 */
[----:B-1----:R-:W-:Y:S05]  /*2990*/  @!P0 BRA `(.L_x_45) ;  /* 0x0000005400848947 */ /* 0x002fea0003800000 */
.L_x_138:
[----:B------:R-:W-:-:S04]  /*29a0*/  UIADD3 UR4, UPT, UPT, UR4, 0x1, URZ ;  /* 0x0000000104047890 */ /* 0x000fc8000fffe0ff */
[----:B------:R-:W-:-:S04]  /*29b0*/  UISETP.NE.AND UP0, UPT, UR4, 0xc, UPT ;  /* 0x0000000c0400788c */ /* 0x000fc8000bf05270 */
[----:B------:R-:W-:Y:S02]  /*29c0*/  USEL UR6, URZ, 0x1, UP0 ;  /* 0x00000001ff067887 */ /* 0x000fe40008000000 */
[----:B------:R-:W-:-:S04]  /*29d0*/  USEL UR4, UR4, URZ, UP0 ;  /* 0x000000ff04047287 */ /* 0x000fc80008000000 */
[----:B------:R-:W-:Y:S01]  /*29e0*/  ULEA UR5, UR4, UR7, 0x3 ;  /* 0x0000000704057291 */ /* 0x000fe2000f8e18ff */
[----:B------:R-:W-:-:S04]  /*29f0*/  LOP3.LUT R2, R2, UR6, RZ, 0x3c, !PT ;  /* 0x0000000602027c12 */ /* 0x000fc8000f8e3cff */
[----:B-1----:R-:W-:-:S04]  /*2a00*/  SHF.L.U32 R3, R2, 0x1f, RZ ;  /* 0x0000001f02037819 */ /* 0x002fc800000006ff */
[----:B------:R-:W1:Y:S02]  /*2a10*/  SYNCS.PHASECHK.TRANS64.TRYWAIT P0, [UR5], R3 ;  /* 0x00000003ff0075a7 */ /* 0x000e640008001105 */
[----:B-1----:R-:W-:Y:S05]  /*2a20*/  @!P0 BRA `(.L_x_46) ;  /* 0x0000005400788947 */ /* 0x002fea0003800000 */
.L_x_140:
        /* <DEDUP_REMOVED lines=9> */
.L_x_142:
        /* <DEDUP_REMOVED lines=9> */
.L_x_144:
        /* <DEDUP_REMOVED lines=9> */
.L_x_146:
        /* <DEDUP_REMOVED lines=9> */
.L_x_148:
        /* <DEDUP_REMOVED lines=9> */
.L_x_150:
        /* <DEDUP_REMOVED lines=9> */
.L_x_152:
        /* <DEDUP_REMOVED lines=9> */
.L_x_154:
        /* <DEDUP_REMOVED lines=9> */
.L_x_156:
[----:B------:R-:W-:-:S04]  /*2eb0*/  UIADD3 UR4, UPT, UPT, UR4, 0x1, URZ ;  /* 0x0000000104047890 */ /* 0x000fc8000fffe0ff */
[----:B------:R-:W-:-:S04]  /*2ec0*/  UISETP.NE.AND UP0, UPT, UR4, 0xc, UPT ;  /* 0x0000000c0400788c */ /* 0x000fc8000bf05270 */
[----:B------:R-:W-:Y:S02]  /*2ed0*/  USEL UR5, URZ, 0x1, UP0 ;  /* 0x00000001ff057887 */ /* 0x000fe40008000000 */
[----:B------:R-:W-:-:S04]  /*2ee0*/  USEL UR4, UR4, URZ, UP0 ;  /* 0x000000ff04047287 */ /* 0x000fc80008000000 */
[----:B------:R-:W-:Y:S01]  /*2ef0*/  ULEA UR4, UR4, UR7, 0x3 ;  /* 0x0000000704047291 */ /* 0x000fe2000f8e18ff */
[----:B------:R-:W-:-:S04]  /*2f00*/  LOP3.LUT R2, R2, UR5, RZ, 0x3c, !PT ;  /* 0x0000000502027c12 */ /* 0x000fc8000f8e3cff */
[----:B------:R-:W-:Y:S01]  /*2f10*/  SHF.L.U32 R2, R2, 0x1f, RZ ;  /* 0x0000001f02027819 */ /* 0x000fe200000006ff */
[----:B-1----:R-:W-:-:S07]  /*2f20*/  IMAD.U32 R0, RZ, RZ, UR4 ;  /* 0x00000004ff007e24 */ /* 0x002fce000f8e00ff */
.L_x_55:
[----:B-1----:R1:W2:Y:S02]  /*2f30*/  SYNCS.PHASECHK.TRANS64.TRYWAIT P0, [R0+URZ], R2 ;  /* 0x00000002000075a7 */ /* 0x0022a400080011ff */
[----:B--2---:R-:W-:Y:S05]  /*2f40*/  @!P0 NANOSLEEP.SYNCS 0x989680 ;  /* 0x009896800000895d */ /* 0x004fea0003900000 */
[----:B------:R-:W2:Y:S02]  /*2f50*/  @!P0 SYNCS.PHASECHK.TRANS64 P0, [R0+URZ], R2 ;  /* 0x00000002000085a7 */ /* 0x000ea400080010ff */
[----:B--2---:R-:W-:Y:S05]  /*2f60*/  @P0 EXIT ;  /* 0x000000000000094d */ /* 0x004fea0003800000 */
[----:B------:R-:W-:Y:S05]  /*2f70*/  BRA `(.L_x_55) ;  /* 0xfffffffc00ec7947 */ /* 0x000fea000383ffff */
.L_x_23:
[----:B------:R-:W-:-:S04]  /*2f80*/  UISETP.NE.AND UP0, UPT, UR54, URZ, UPT ;  /* 0x000000ff3600728c */ /* 0x000fc8000bf05270 */
[----:B------:R-:W-:-:S09]  /*2f90*/  UISETP.NE.OR UP0, UPT, UR22, 0x1, UP0 ;  /* 0x000000011600788c */ /* 0x000fd20008705670 */
[----:B------:R-:W-:Y:S05]  /*2fa0*/  BRA.U UP0, `(.L_x_56) ;  /* 0x0000000500487547 */ /* 0x000fea000b800000 */
[----:B------:R-:W-:Y:S01]  /*2fb0*/  ISETP.GE.U32.AND P2, PT, R0, 0x4, PT ;  /* 0x000000040000780c */ /* 0x000fe20003f46070 */
[----:B------:R-:W-:Y:S01]  /*2fc0*/  IMAD.MOV.U32 R12, RZ, RZ, 0x1 ;  /* 0x00000001ff0c7424 */ /* 0x000fe200078e00ff */
[----:B------:R-:W-:Y:S02]  /*2fd0*/  CS2R R10, SRZ ;  /* 0x00000000000a7805 */ /* 0x000fe4000001ff00 */
[----:B------:R-:W-:Y:S01]  /*2fe0*/  CS2R R8, SRZ ;  /* 0x0000000000087805 */ /* 0x000fe2000001ff00 */
[----:B------:R-:W-:Y:S01]  /*2ff0*/  UMOV UR6, 0x400 ;  /* 0x0000040000067882 */ /* 0x000fe20000000000 */
[----:B------:R-:W-:Y:S01]  /*3000*/  UMOV UR5, URZ ;  /* 0x000000ff00057c82 */ /* 0x000fe20008000000 */
[----:B------:R-:W-:-:S12]  /*3010*/  ULEA UR6, UR54, UR6, 0x18 ;  /* 0x0000000636067291 */ /* 0x000fd8000f8ec0ff */
.L_x_60:
[----:B------:R-:W-:Y:S02]  /*3020*/  LEA R2, R8, UR6, 0x3 ;  /* 0x0000000608027c11 */ /* 0x000fe4000f8e18ff */
[----:B------:R-:W-:-:S03]  /*3030*/  SHF.L.U32 R4, R9, 0x1f, RZ ;  /* 0x0000001f09047819 */ /* 0x000fc600000006ff */
[----:B------:R-:W-:Y:S01]  /*3040*/  VIADD R5, R2, 0x170 ;  /* 0x0000017002057836 */ /* 0x000fe20000000000 */
[----:B------:R-:W1:Y:S02]  /*3050*/  SYNCS.PHASECHK.TRANS64.TRYWAIT P0, [R2+URZ+0x160], R4 ;  /* 0x00016004020075a7 */ /* 0x000e6400080011ff */
[----:B-1----:R-:W-:Y:S05]  /*3060*/  @!P0 BRA `(.L_x_57) ;  /* 0x0000005000c08947 */ /* 0x002fea0003800000 */
.L_x_157:
[----:B------:R-:W-:Y:S01]  /*3070*/  ULEA UR4, UR5, UR6, 0x3 ;  /* 0x0000000605047291 */ /* 0x000fe2000f8e18ff */
[----:B-1----:R-:W-:Y:S01]  /*3080*/  PRMT R2, RZ, 0x654, R5 ;  /* 0x00000654ff027816 */ /* 0x002fe20000000005 */
[----:B------:R-:W-:Y:S01]  /*3090*/  @!P2 IMAD.MOV.U32 R4, RZ, RZ, 0x10 ;  /* 0x00000010ff04a424 */ /* 0x000fe200078e00ff */
[----:B------:R-:W-:Y:S01]  /*30a0*/  SHF.L.U32 R5, R12, 0x1f, RZ ;  /* 0x0000001f0c057819 */ /* 0x000fe200000006ff */
[----:B------:R-:W-:Y:S01]  /*30b0*/  UIADD3 UR7, UPT, UPT, UR4, 0x100, URZ ;  /* 0x0000010004077890 */ /* 0x000fe2000fffe0ff */
[----:B------:R1:W-:Y:S05]  /*30c0*/  SYNCS.ARRIVE.TRANS64.RED.A1T0 RZ, [R2+URZ], RZ ;  /* 0x000000ff02ff79a7 */ /* 0x0003ea00081004ff */
[----:B------:R-:W-:Y:S01]  /*30d0*/  IMAD.U32 R6, RZ, RZ, UR7 ;  /* 0x00000007ff067e24 */ /* 0x000fe2000f8e00ff */
[----:B------:R-:W2:Y:S04]  /*30e0*/  SYNCS.PHASECHK.TRANS64.TRYWAIT P0, [UR4+0x110], R5 ;  /* 0x00011005ff0075a7 */ /* 0x000ea80008001104 */
[----:B------:R-:W-:Y:S01]  /*30f0*/  PRMT R6, R0, 0x654, R6 ;  /* 0x0000065400067816 */ /* 0x000fe20000000006 */
[----:B-12---:R-:W-:Y:S06]  /*3100*/  @!P0 BRA `(.L_x_58) ;  /* 0x0000005000ac8947 */ /* 0x006fec0003800000 */
.L_x_159:
[----:B------:R-:W-:Y:S01]  /*3110*/  ULEA UR8, UR5, UR6, 0x4 ;  /* 0x0000000605087291 */ /* 0x000fe2000f8e20ff */
[----:B------:R-:W-:Y:S01]  /*3120*/  SEL R3, R6, R3, !P2 ;  /* 0x0000000306037207 */ /* 0x000fe20005000000 */
[----:B------:R-:W-:Y:S01]  /*3130*/  UIADD3 UR9, UPT, UPT, UR4, 0x100, URZ ;  /* 0x0000010004097890 */ /* 0x000fe2000fffe0ff */
[----:B-1----:R-:W-:Y:S01]  /*3140*/  LEA R2, R11, UR6, 0x3 ;  /* 0x000000060b027c11 */ /* 0x002fe2000f8e18ff */
[----:B------:R-:W-:Y:S01]  /*3150*/  UIADD3 UR8, UPT, UPT, UR8, 0x190, URZ ;  /* 0x0000019008087890 */ /* 0x000fe2000fffe0ff */
[----:B------:R1:W-:Y:S01]  /*3160*/  @!P2 SYNCS.ARRIVE.TRANS64.RED RZ, [R3+URZ], R4 ;  /* 0x0000000403ffa9a7 */ /* 0x0003e200080004ff */
[----:B------:R-:W-:Y:S01]  /*3170*/  UIADD3 UR4, UPT, UPT, UR5, 0x1, URZ ;  /* 0x0000000105047890 */ /* 0x000fe2000fffe0ff */
[----:B------:R-:W-:-:S03]  /*3180*/  VIADD R8, R8, 0x1 ;  /* 0x0000000108087836 */ /* 0x000fc60000000000 */
[----:B------:R-:W-:Y:S02]  /*3190*/  UISETP.NE.AND UP0, UPT, UR4, 0x2, UPT ;  /* 0x000000020400788c */ /* 0x000fe4000bf05270 */
[----:B------:R-:W-:Y:S01]  /*31a0*/  ISETP.NE.AND P0, PT, R8, 0x2, PT ;  /* 0x000000020800780c */ /* 0x000fe20003f05270 */
[----:B------:R-:W-:Y:S06]  /*31b0*/  UGETNEXTWORKID.BROADCAST [UR8], [UR9] ;  /* 0x00000000080073ca */ /* 0x000fec0008000100 */
[----:B------:R-:W-:Y:S02]  /*31c0*/  USEL UR7, URZ, 0x1, UP0 ;  /* 0x00000001ff077887 */ /* 0x000fe40008000000 */
[----:B------:R-:W-:-:S04]  /*31d0*/  USEL UR5, UR4, URZ, UP0 ;  /* 0x000000ff04057287 */ /* 0x000fc80008000000 */
[----:B------:R-:W-:Y:S02]  /*31e0*/  LOP3.LUT R12, R12, UR7, RZ, 0x3c, !PT ;  /* 0x000000070c0c7c12 */ /* 0x000fe4000f8e3cff */
[----:B-1----:R-:W-:-:S04]  /*31f0*/  SHF.L.U32 R4, R10, 0x1f, RZ ;  /* 0x0000001f0a047819 */ /* 0x002fc800000006ff */
[----:B------:R-:W1:Y:S02]  /*3200*/  SYNCS.PHASECHK.TRANS64.TRYWAIT P1, [R2+URZ+0x100], R4 ;  /* 0x00010004020075a7 */ /* 0x000e6400080211ff */
[----:B-1----:R-:W-:Y:S05]  /*3210*/  @!P1 BRA `(.L_x_59) ;  /* 0x0000005000809947 */ /* 0x002fea0003800000 */
.L_x_160:
[C---:B-1----:R-:W-:Y:S01]  /*3220*/  LEA R4, R11.reuse, UR6, 0x4 ;  /* 0x000000060b047c11 */ /* 0x042fe2000f8e20ff */
[----:B------:R-:W-:Y:S01]  /*3230*/  VIADD R2, R2, 0x110 ;  /* 0x0000011002027836 */ /* 0x000fe20000000000 */
[----:B------:R-:W-:Y:S01]  /*3240*/  SEL R8, R8, RZ, P0 ;  /* 0x000000ff08087207 */ /* 0x000fe20000000000 */
[----:B------:R-:W-:-:S03]  /*3250*/  VIADD R11, R11, 0x1 ;  /* 0x000000010b0b7836 */ /* 0x000fc60000000000 */
[----:B------:R-:W1:Y:S01]  /*3260*/  LDS.128 R4, [R4+0x190] ;  /* 0x0001900004047984 */ /* 0x000e620000000c00 */
[----:B------:R-:W-:Y:S02]  /*3270*/  PRMT R2, RZ, 0x654, R2 ;  /* 0x00000654ff027816 */ /* 0x000fe40000000002 */
[C---:B------:R-:W-:Y:S01]  /*3280*/  ISETP.NE.AND P1, PT, R11.reuse, 0x2, PT ;  /* 0x000000020b00780c */ /* 0x040fe20003f25270 */
[----:B------:R-:W-:Y:S01]  /*3290*/  @!PT LDS RZ, [RZ] ;  /* 0x00000000fffff984 */ /* 0x000fe20000000800 */
[----:B------:R-:W-:Y:S01]  /*32a0*/  @!PT LDS RZ, [RZ] ;  /* 0x00000000fffff984 */ /* 0x000fe20000000800 */
[----:B------:R-:W-:Y:S01]  /*32b0*/  @!PT LDS RZ, [RZ] ;  /* 0x00000000fffff984 */ /* 0x000fe20000000800 */
[----:B------:R-:W-:Y:S01]  /*32c0*/  @!PT LDS RZ, [RZ] ;  /* 0x00000000fffff984 */ /* 0x000fe20000000800 */
[----:B------:R2:W-:Y:S06]  /*32d0*/  MEMBAR.ALL.CTA ;  /* 0x0000000000007992 */ /* 0x0005ec0000008000 */
[----:B--2---:R-:W2:Y:S01]  /*32e0*/  FENCE.VIEW.ASYNC.S ;  /* 0x00000000000073c6 */ /* 0x004ea20000000000 */
[----:B------:R-:W-:Y:S01]  /*32f0*/  SEL R11, R11, RZ, P1 ;  /* 0x000000ff0b0b7207 */ /* 0x000fe20000800000 */
[----:B--2---:R2:W-:Y:S01]  /*3300*/  SYNCS.ARRIVE.TRANS64.RED.A1T0 RZ, [R2+URZ], RZ ;  /* 0x000000ff02ff79a7 */ /* 0x0045e200081004ff */
[----:B-1----:R-:W-:-:S02]  /*3310*/  LOP3.LUT P3, RZ, R6, 0x1, RZ, 0xc0, !PT ;  /* 0x0000000106ff7812 */ /* 0x002fc4000786c0ff */
[----:B------:R-:W-:-:S04]  /*3320*/  SEL R4, RZ, 0x1, P1 ;  /* 0x00000001ff047807 */ /* 0x000fc80000800000 */
[----:B------:R-:W-:Y:S02]  /*3330*/  LOP3.LUT R10, R10, R4, RZ, 0x3c, !PT ;  /* 0x000000040a0a7212 */ /* 0x000fe400078e3cff */
[----:B--2---:R-:W-:-:S04]  /*3340*/  SEL R2, RZ, 0x1, P0 ;  /* 0x00000001ff027807 */ /* 0x004fc80000000000 */
[----:B------:R-:W-:Y:S01]  /*3350*/  LOP3.LUT R9, R9, R2, RZ, 0x3c, !PT ;  /* 0x0000000209097212 */ /* 0x000fe200078e3cff */
[----:B------:R-:W-:Y:S06]  /*3360*/  @P3 BRA `(.L_x_60) ;  /* 0xfffffffc002c3947 */ /* 0x000fec000383ffff */
[----:B------:R-:W-:Y:S01]  /*3370*/  ULEA UR4, UR5, UR6, 0x3 ;  /* 0x0000000605047291 */ /* 0x000fe2000f8e18ff */
[----:B------:R-:W-:-:S08]  /*3380*/  SHF.L.U32 R2, R12, 0x1f, RZ ;  /* 0x0000001f0c027819 */ /* 0x000fd000000006ff */
[----:B------:R-:W1:Y:S02]  /*3390*/  SYNCS.PHASECHK.TRANS64 P0, [UR4+0x110], R2 ;  /* 0x00011002ff0075a7 */ /* 0x000e640008001004 */
[----:B-1----:R-:W-:Y:S05]  /*33a0*/  @P0 BRA `(.L_x_61) ;  /* 0x0000000000080947 */ /* 0x002fea0003800000 */
[----:B------:R-:W1:Y:S02]  /*33b0*/  SYNCS.PHASECHK.TRANS64.TRYWAIT P0, [UR4+0x110], R2 ;  /* 0x00011002ff0075a7 */ /* 0x000e640008001104 */
[----:B-1----:R-:W-:Y:S05]  /*33c0*/  @!P0 BRA `(.L_x_62) ;  /* 0x0000005000288947 */ /* 0x002fea0003800000 */
.L_x_61:
[----:B------:R-:W-:-:S04]  /*33d0*/  UIADD3 UR7, UPT, UPT, UR5, 0x1, URZ ;  /* 0x0000000105077890 */ /* 0x000fc8000fffe0ff */
[----:B------:R-:W-:-:S04]  /*33e0*/  UISETP.NE.AND UP0, UPT, UR7, 0x2, UPT ;  /* 0x000000020700788c */ /* 0x000fc8000bf05270 */
[----:B------:R-:W-:Y:S02]  /*33f0*/  USEL UR8, URZ, 0x1, UP0 ;  /* 0x00000001ff087887 */ /* 0x000fe40008000000 */
[----:B------:R-:W-:-:S04]  /*3400*/  USEL UR7, UR7, URZ, UP0 ;  /* 0x000000ff07077287 */ /* 0x000fc80008000000 */
[----:B------:R-:W-:Y:S01]  /*3410*/  ULEA UR7, UR7, UR6, 0x3 ;  /* 0x0000000607077291 */ /* 0x000fe2000f8e18ff */
[----:B-1----:R-:W-:-:S04]  /*3420*/  LOP3.LUT R2, R12, UR8, RZ, 0x3c, !PT ;  /* 0x000000080c027c12 */ /* 0x002fc8000f8e3cff */
[----:B------:R-:W-:-:S04]  /*3430*/  SHF.L.U32 R0, R2, 0x1f, RZ ;  /* 0x0000001f02007819 */ /* 0x000fc800000006ff */
[----:B------:R-:W1:Y:S02]  /*3440*/  SYNCS.PHASECHK.TRANS64 P0, [UR7+0x110], R0 ;  /* 0x00011000ff0075a7 */ /* 0x000e640008001007 */
[----:B-1----:R-:W-:Y:S05]  /*3450*/  @P0 EXIT ;  /* 0x000000000000094d */ /* 0x002fea0003800000 */
[----:B------:R-:W-:Y:S02]  /*3460*/  SHF.L.U32 R2, R2, 0x1f, RZ ;  /* 0x0000001f02027819 */ /* 0x000fe400000006ff */
[----:B------:R-:W-:-:S07]  /*3470*/  MOV R0, UR7 ;  /* 0x0000000700007c02 */ /* 0x000fce0008000f00 */
.L_x_63:
[----:B-1----:R1:W2:Y:S02]  /*3480*/  SYNCS.PHASECHK.TRANS64.TRYWAIT P0, [R0+URZ+0x110], R2 ;  /* 0x00011002000075a7 */ /* 0x0022a400080011ff */
[----:B--2---:R-:W-:Y:S05]  /*3490*/  @!P0 NANOSLEEP.SYNCS 0x989680 ;  /* 0x009896800000895d */ /* 0x004fea0003900000 */
[----:B------:R-:W2:Y:S02]  /*34a0*/  @!P0 SYNCS.PHASECHK.TRANS64 P0, [R0+URZ+0x110], R2 ;  /* 0x00011002000085a7 */ /* 0x000ea400080010ff */
[----:B--2---:R-:W-:Y:S05]  /*34b0*/  @P0 EXIT ;  /* 0x000000000000094d */ /* 0x004fea0003800000 */
[----:B------:R-:W-:Y:S05]  /*34c0*/  BRA `(.L_x_63) ;  /* 0xfffffffc00ec7947 */ /* 0x000fea000383ffff */
.L_x_56:
[----:B------:R-:W-:Y:S05]  /*34d0*/  BRA.U UP4, `(.L_x_64) ;  /* 0x0000000d04d47547 */ /* 0x000fea000b800000 */
[----:B------:R-:W-:Y:S01]  /*34e0*/  UMOV UR4, 0x40 ;  /* 0x0000004000047882 */ /* 0x000fe20000000000 */
[----:B------:R-:W-:Y:S01]  /*34f0*/  NOP ;  /* 0x0000000000007918 */ /* 0x000fe20000000000 */
[----:B------:R-:W-:Y:S01]  /*3500*/  ULEA UR5, UR54, UR4, 0x18 ;  /* 0x0000000436057291 */ /* 0x000fe2000f8ec0ff */
[----:B------:R-:W-:Y:S02]  /*3510*/  UMOV UR6, 0x400 ;  /* 0x0000040000067882 */ /* 0x000fe40000000000 */
[----:B------:R-:W-:-:S06]  /*3520*/  ULEA UR6, UR54, UR6, 0x18 ;  /* 0x0000000636067291 */ /* 0x000fcc000f8ec0ff */
[----:B------:R-:W1:Y:S02]  /*3530*/  LDS.U8 R0, [UR5+0x1c] ;  /* 0x00001c05ff007984 */ /* 0x000e640008000000 */
[----:B-1----:R-:W-:-:S13]  /*3540*/  ISETP.NE.AND P0, PT, R0, RZ, PT ;  /* 0x000000ff0000720c */ /* 0x002fda0003f05270 */
[----:B------:R-:W-:Y:S05]  /*3550*/  @P0 BRA `(.L_x_65) ;  /* 0x0000000000580947 */ /* 0x000fea0003800000 */
[----:B------:R-:W-:-:S13]  /*3560*/  ELECT P0, URZ, PT ;  /* 0x0000000000ff782f */ /* 0x000fda0003800000 */
[----:B------:R-:W-:Y:S05]  /*3570*/  @!P0 BRA `(.L_x_66) ;  /* 0x0000000000608947 */ /* 0x000fea0003800000 */
[----:B------:R-:W-:Y:S01]  /*3580*/  UMOV UR4, 0x10 ;  /* 0x0000001000047882 */ /* 0x000fe20000000000 */
[----:B------:R-:W-:Y:S01]  /*3590*/  HFMA2 R0, -RZ, RZ, 0, 5.9604644775390625e-08 ;  /* 0x00000001ff007431 */ /* 0x000fe200000001ff */
[----:B------:R-:W-:-:S03]  /*35a0*/  MOV R3, 0xffff ;  /* 0x0000ffff00037802 */ /* 0x000fc60000000f00 */
[----:B------:R-:W-:Y:S04]  /*35b0*/  DEPBAR.LE SB1, 0x36 ;  /* 0x00009d800000791a */ /* 0x000fe80000000000 */
[----:B------:R-:W1:Y:S02]  /*35c0*/  UTCATOMSWS.FIND_AND_SET.ALIGN UP0, UR4, UR4 ;  /* 0x00000004000475e3 */ /* 0x000e640008000800 */
[----:B-1----:R-:W-:Y:S01]  /*35d0*/  MOV R4, UR4 ;  /* 0x0000000400047c02 */ /* 0x002fe20008000f00 */
[----:B------:R-:W-:Y:S06]  /*35e0*/  BRA.U UP0, `(.L_x_67) ;  /* 0x0000000100187547 */ /* 0x000fec000b800000 */
.L_x_68:
[----:B------:R-:W-:Y:S05]  /*35f0*/  NANOSLEEP 0x64 ;  /* 0x000000640000795d */ /* 0x000fea0003800000 */
[----:B------:R-:W-:-:S05]  /*3600*/  UMOV UR4, 0x10 ;  /* 0x0000001000047882 */ /* 0x000fca0000000000 */
[----:B------:R-:W-:Y:S04]  /*3610*/  DEPBAR.LE SB1, 0x36 ;  /* 0x00009d800000791a */ /* 0x000fe80000000000 */
[----:B------:R-:W1:Y:S02]  /*3620*/  UTCATOMSWS.FIND_AND_SET.ALIGN UP0, UR4, UR4 ;  /* 0x00000004000475e3 */ /* 0x000e640008000800 */
[----:B-1----:R-:W-:Y:S01]  /*3630*/  MOV R4, UR4 ;  /* 0x0000000400047c02 */ /* 0x002fe20008000f00 */
[----:B------:R-:W-:Y:S05]  /*3640*/  BRA.U !UP0, `(.L_x_68) ;  /* 0xfffffffd08e87547 */ /* 0x000fea000b83ffff */
.L_x_67:
[-C--:B------:R-:W-:Y:S02]  /*3650*/  SHF.L.U32 R3, R3, R4.reuse, RZ ;  /* 0x0000000403037219 */ /* 0x080fe400000006ff */
[----:B------:R-:W-:Y:S01]  /*3660*/  SHF.L.U32 R0, R0, R4, RZ ;  /* 0x0000000400007219 */ /* 0x000fe200000006ff */
[----:B------:R-:W-:Y:S02]  /*3670*/  IMAD.SHL.U32 R4, R4, 0x20, RZ ;  /* 0x0000002004047824 */ /* 0x000fe400078e00ff */
[----:B------:R1:W-:Y:S04]  /*3680*/  ATOMS.OR RZ, [UR5+0x14], R3 ;  /* 0x00001403ffff798c */ /* 0x0003e8000b000005 */
[----:B------:R1:W-:Y:S04]  /*3690*/  ATOMS.OR RZ, [UR5+0x18], R0 ;  /* 0x00001800ffff798c */ /* 0x0003e8000b000005 */
[----:B------:R1:W-:Y:S01]  /*36a0*/  STS [UR6+0x1b0], R4 ;  /* 0x0001b004ff007988 */ /* 0x0003e20008000806 */
[----:B------:R-:W-:Y:S05]  /*36b0*/  BRA `(.L_x_66) ;  /* 0x0000000000107947 */ /* 0x000fea0003800000 */
.L_x_65:
[----:B------:R-:W-:Y:S02]  /*36c0*/  MOV R0, 0xffffffff ;  /* 0xffffffff00007802 */ /* 0x000fe40000000f00 */
[----:B------:R-:W-:-:S03]  /*36d0*/  MOV R4, 0x3700 ;  /* 0x0000370000047802 */ /* 0x000fc60000000f00 */
[----:B------:R1:W-:Y:S04]  /*36e0*/  STS [UR6+0x1b0], R0 ;  /* 0x0001b000ff007988 */ /* 0x0003e80008000806 */
[----:B-1---5:R-:W-:Y:S05]  /*36f0*/  CALL.REL.NOINC `($__internal_1_$__cuda_sm10x_tcgen05_guardrail_trap_phase_invalid_during_alloc) ;  /* 0x0000005400007944 */ /* 0x022fea0003c00000 */
.L_x_66:
[----:B------:R-:W-:Y:S05]  /*3700*/  WARPSYNC.ALL ;  /* 0x0000000000007948 */ /* 0x000fea0003800000 */
[----:B------:R-:W2:Y:S01]  /*3710*/  S2UR UR4, SR_CgaCtaId ;  /* 0x00000000000479c3 */ /* 0x000ea20000008800 */
[----:B------:R-:W-:Y:S01]  /*3720*/  UMOV UR26, 0x400 ;  /* 0x00000400001a7882 */ /* 0x000fe20000000000 */
[----:B------:R-:W-:-:S06]  /*3730*/  NOP ;  /* 0x0000000000007918 */ /* 0x000fcc0000000000 */
[----:B------:R-:W-:Y:S06]  /*3740*/  BAR.ARV 0x6, 0xa0 ;  /* 0x0182800000007b1d */ /* 0x000fec0000002000 */
[----:B------:R-:W3:Y:S01]  /*3750*/  LDCU UR5, c[0x0][0x38c] ;  /* 0x00007180ff0577ac */ /* 0x000ee20008000800 */
[----:B------:R-:W-:Y:S01]  /*3760*/  LOP3.LUT R2, R2, 0xffff, RZ, 0xc0, !PT ;  /* 0x0000ffff02027812 */ /* 0x000fe200078ec0ff */
[----:B------:R-:W-:Y:S01]  /*3770*/  IMAD.MOV.U32 R11, RZ, RZ, 0x1 ;  /* 0x00000001ff0b7424 */ /* 0x000fe200078e00ff */
[----:B------:R-:W-:Y:S01]  /*3780*/  CS2R R8, SRZ ;  /* 0x0000000000087805 */ /* 0x000fe2000001ff00 */
[----:B------:R-:W4:Y:S01]  /*3790*/  LDCU UR7, c[0x0][0x38c] ;  /* 0x00007180ff0777ac */ /* 0x000f220008000800 */
[----:B------:R-:W-:Y:S01]  /*37a0*/  R2UR UR27, R2 ;  /* 0x00000000021b72ca */ /* 0x000fe200000e0000 */
[----:B------:R-:W-:Y:S01]  /*37b0*/  IMAD.MOV.U32 R10, RZ, RZ, RZ ;  /* 0x000000ffff0a7224 */ /* 0x000fe200078e00ff */
[----:B------:R-:W-:Y:S01]  /*37c0*/  UMOV UR30, URZ ;  /* 0x000000ff001e7c82 */ /* 0x000fe20008000000 */
[----:B------:R-:W-:Y:S01]  /*37d0*/  UMOV UR24, URZ ;  /* 0x000000ff00187c82 */ /* 0x000fe20008000000 */
[----:B--2---:R-:W-:Y:S01]  /*37e0*/  ULEA UR26, UR4, UR26, 0x18 ;  /* 0x0000001a041a7291 */ /* 0x004fe2000f8ec0ff */
[----:B------:R-:W-:Y:S01]  /*37f0*/  UMOV UR38, 0x0 ;  /* 0x0000000000267882 */ /* 0x000fe20000000000 */
[----:B------:R-:W-:-:S02]  /*3800*/  UMOV UR39, 0x4100910 ;  /* 0x0410091000277882 */ /* 0x000fc40000000000 */
[----:B------:R-:W-:Y:S02]  /*3810*/  UIADD3 UR4, UPT, UPT, UR26, 0x6800, URZ ;  /* 0x000068001a047890 */ /* 0x000fe4000fffe0ff */
[----:B------:R-:W-:Y:S02]  /*3820*/  UIADD3 UR6, UPT, UPT, UR26, 0x1e800, URZ ;  /* 0x0001e8001a067890 */ /* 0x000fe4000fffe0ff */
[----:B---3--:R-:W-:Y:S01]  /*3830*/  UIADD3 UR5, UPT, UPT, UR5, 0x1f, URZ ;  /* 0x0000001f05057890 */ /* 0x008fe2000fffe0ff */
[----:B-1----:R-:W1:Y:S01]  /*3840*/  LDS R0, [UR26+0x1b0] ;  /* 0x0001b01aff007984 */ /* 0x002e620008000800 */
[----:B------:R-:W-:Y:S01]  /*3850*/  UMOV UR36, 0x0 ;  /* 0x0000000000247882 */ /* 0x000fe20000000000 */
[----:B------:R-:W-:Y:S01]  /*3860*/  UMOV UR37, 0x4100910 ;  /* 0x0410091000257882 */ /* 0x000fe20000000000 */
[----:B------:R-:W-:Y:S02]  /*3870*/  USHF.R.S32.HI UR40, URZ, 0x1f, UR5 ;  /* 0x0000001fff287899 */ /* 0x000fe40008011405 */
[----:B----4-:R-:W-:-:S02]  /*3880*/  UISETP.GE.AND UP4, UPT, UR7, 0x1, UPT ;  /* 0x000000010700788c */ /* 0x010fc4000bf86270 */
[----:B------:R-:W-:Y:S02]  /*3890*/  ULEA.HI UR40, UR40, UR5, URZ, 0x5 ;  /* 0x0000000528287291 */ /* 0x000fe4000f8f28ff */
[----:B------:R-:W-:Y:S02]  /*38a0*/  USHF.R.U32.HI UR5, URZ, 0x4, UR4 ;  /* 0x00000004ff057899 */ /* 0x000fe40008011604 */
[----:B------:R-:W-:Y:S02]  /*38b0*/  USHF.R.S32.HI UR40, URZ, 0x5, UR40 ;  /* 0x00000005ff287899 */ /* 0x000fe40008011428 */
[----:B------:R-:W-:Y:S02]  /*38c0*/  USHF.R.U32.HI UR4, URZ, 0x4, UR6 ;  /* 0x00000004ff047899 */ /* 0x000fe40008011606 */
[----:B------:R-:W-:Y:S02]  /*38d0*/  UISETP.LT.AND UP0, UPT, UR40, 0x1, UPT ;  /* 0x000000012800788c */ /* 0x000fe4000bf01270 */
[----:B------:R-:W-:-:S02]  /*38e0*/  ULOP3.LUT UR5, UR5, 0x3fff, URZ, 0xc0, !UPT ;  /* 0x00003fff05057892 */ /* 0x000fc4000f8ec0ff */
[----:B------:R-:W-:Y:S02]  /*38f0*/  ULOP3.LUT UR4, UR4, 0x3fff, URZ, 0xc0, !UPT ;  /* 0x00003fff04047892 */ /* 0x000fe4000f8ec0ff */
[----:B------:R-:W-:Y:S02]  /*3900*/  USEL UR41, UR40, 0x1, !UP0 ;  /* 0x0000000128297887 */ /* 0x000fe4000c000000 */
[----:B------:R-:W-:Y:S02]  /*3910*/  ULOP3.LUT UR28, UR5, 0x10000, URZ, 0xfc, !UPT ;  /* 0x00010000051c7892 */ /* 0x000fe4000f8efcff */
[----:B------:R-:W-:Y:S02]  /*3920*/  ULOP3.LUT UR29, UR4, 0x10000, URZ, 0xfc, !UPT ;  /* 0x00010000041d7892 */ /* 0x000fe4000f8efcff */
[----:B------:R-:W-:Y:S01]  /*3930*/  UIADD3 UR41, UPT, UPT, -UR41, URZ, URZ ;  /* 0x000000ff29297290 */ /* 0x000fe2000fffe1ff */
[----:B------:R-:W-:Y:S01]  /*3940*/  UMOV UR34, 0x0 ;  /* 0x0000000000227882 */ /* 0x000fe20000000000 */
[----:B------:R-:W-:Y:S01]  /*3950*/  UMOV UR35, 0x4100910 ;  /* 0x0410091000237882 */ /* 0x000fe20000000000 */
[----:B------:R-:W-:Y:S01]  /*3960*/  UMOV UR32, 0x0 ;  /* 0x0000000000207882 */ /* 0x000fe20000000000 */
[----:B------:R-:W-:Y:S01]  /*3970*/  UMOV UR33, 0x4100910 ;  /* 0x0410091000217882 */ /* 0x000fe20000000000 */
[----:B-1----:R-:W-:-:S15]  /*3980*/  R2UR UR42, R0 ;  /* 0x00000000002a72ca */ /* 0x002fde00000e0000 */
.L_x_75:
[----:B------:R-:W-:Y:S02]  /*3990*/  LEA R0, R10, UR26, 0x3 ;  /* 0x0000001a0a007c11 */ /* 0x000fe4000f8e18ff */
[----:B------:R-:W-:Y:S02]  /*39a0*/  SHF.L.U32 R2, R9, 0x1f, RZ ;  /* 0x0000001f09027819 */ /* 0x000fe400000006ff */
[----:B------:R-:W-:Y:S01]  /*39b0*/  PLOP3.LUT P0, PT, PT, PT, UP4, 0x80, 0x8 ;  /* 0x000000000008781c */ /* 0x000fe20003f0f048 */
[----:B------:R-:W-:Y:S01]  /*39c0*/  VIADD R3, R0, 0x110 ;  /* 0x0000011000037836 */ /* 0x000fe20000000000 */
[----:B-1----:R-:W1:Y:S02]  /*39d0*/  SYNCS.PHASECHK.TRANS64.TRYWAIT P1, [R0+URZ+0x100], R2 ;  /* 0x00010002000075a7 */ /* 0x002e6400080211ff */
[----:B-1-3--:R-:W-:Y:S09]  /*39e0*/  @!P1 BRA `(.L_x_69) ;  /* 0x0000004800b89947 */ /* 0x00aff20003800000 */
.L_x_162:
[----:B------:R-:W-:Y:S01]  /*39f0*/  LEA R4, R10, UR26, 0x4 ;  /* 0x0000001a0a047c11 */ /* 0x000fe2000f8e20ff */
[----:B------:R-:W-:Y:S01]  /*3a00*/  @UP4 ULEA UR4, UR24, UR26, 0x3 ;  /* 0x0000001a18044291 */ /* 0x000fe2000f8e18ff */
[----:B------:R-:W-:Y:S01]  /*3a10*/  PLOP3.LUT P2, PT, PT, PT, PT, 0x80, 0x8 ;  /* 0x000000000008781c */ /* 0x000fe20003f4f070 */
[----:B------:R-:W-:Y:S01]  /*3a20*/  ULEA UR31, UR30, UR26, 0x3 ;  /* 0x0000001a1e1f7291 */ /* 0x000fe2000f8e18ff */
[----:B------:R-:W-:Y:S02]  /*3a30*/  PRMT R3, RZ, 0x654, R3 ;  /* 0x00000654ff037816 */ /* 0x000fe40000000003 */
[----:B------:R-:W2:Y:S01]  /*3a40*/  LDS.128 R4, [R4+0x190] ;  /* 0x0001900004047984 */ /* 0x000ea20000000c00 */
[----:B-1----:R-:W-:Y:S02]  /*3a50*/  @P0 SHF.L.U32 R2, R8, 0x1f, RZ ;  /* 0x0000001f08020819 */ /* 0x002fe400000006ff */
[----:B------:R-:W-:Y:S01]  /*3a60*/  SHF.L.U32 R0, R11, 0x1f, RZ ;  /* 0x0000001f0b007819 */ /* 0x000fe200000006ff */
[----:B------:R-:W-:Y:S01]  /*3a70*/  @!PT LDS RZ, [RZ] ;  /* 0x00000000fffff984 */ /* 0x000fe20000000800 */
[----:B------:R-:W-:Y:S01]  /*3a80*/  @!PT LDS RZ, [RZ] ;  /* 0x00000000fffff984 */ /* 0x000fe20000000800 */
[----:B------:R-:W-:Y:S01]  /*3a90*/  @!PT LDS RZ, [RZ] ;  /* 0x00000000fffff984 */ /* 0x000fe20000000800 */
[----:B------:R-:W-:Y:S01]  /*3aa0*/  @!PT LDS RZ, [RZ] ;  /* 0x00000000fffff984 */ /* 0x000fe20000000800 */
[----:B------:R1:W-:Y:S06]  /*3ab0*/  MEMBAR.ALL.CTA ;  /* 0x0000000000007992 */ /* 0x0003ec0000008000 */
[----:B-1----:R-:W1:Y:S02]  /*3ac0*/  FENCE.VIEW.ASYNC.S ;  /* 0x00000000000073c6 */ /* 0x002e640000000000 */
[----:B-1----:R1:W-:Y:S01]  /*3ad0*/  SYNCS.ARRIVE.TRANS64.RED.A1T0 RZ, [R3+URZ], RZ ;  /* 0x000000ff03ff79a7 */ /* 0x0023e200081004ff */
[----:B------:R1:W3:Y:S01]  /*3ae0*/  @P0 SYNCS.PHASECHK.TRANS64.TRYWAIT P2, [UR4], R2 ;  /* 0x00000002ff0005a7 */ /* 0x0002e20008041104 */
[----:B------:R-:W-:Y:S01]  /*3af0*/  ULEA.HI UR4, UR30, UR30, URZ, 0x1 ;  /* 0x0000001e1e047291 */ /* 0x000fe2000f8f08ff */
[----:B--2---:R-:W-:-:S03]  /*3b00*/  LOP3.LUT P1, RZ, R6, 0x1, RZ, 0xc0, !PT ;  /* 0x0000000106ff7812 */ /* 0x004fc6000782c0ff */
[----:B------:R-:W-:Y:S02]  /*3b10*/  USHF.L.U32 UR11, UR4, 0x5, URZ ;  /* 0x00000005040b7899 */ /* 0x000fe400080006ff */
[----:B------:R-:W-:Y:S02]  /*3b20*/  ULOP3.LUT UR4, UR4, 0xffe, URZ, 0xc0, !UPT ;  /* 0x00000ffe04047892 */ /* 0x000fe4000f8ec0ff */
[----:B------:R-:W-:Y:S02]  /*3b30*/  ULOP3.LUT UR11, UR11, 0xffffffc0, URZ, 0xc0, !UPT ;  /* 0xffffffc00b0b7892 */ /* 0x000fe4000f8ec0ff */
[----:B------:R-:W-:Y:S02]  /*3b40*/  UIADD3 UR4, UPT, UPT, -UR4, UR30, URZ ;  /* 0x0000001e04047290 */ /* 0x000fe4000fffe1ff */
[----:B------:R-:W-:Y:S01]  /*3b50*/  UIADD3 UR11, UPT, UPT, UR42, UR11, URZ ;  /* 0x0000000b2a0b7290 */ /* 0x000fe2000fffe0ff */
[----:B------:R-:W2:Y:S03]  /*3b60*/  SYNCS.PHASECHK.TRANS64.TRYWAIT P0, [UR31+0x140], R0 ;  /* 0x00014000ff0075a7 */ /* 0x000ea6000800111f */
[----:B------:R-:W-:Y:S01]  /*3b70*/  ULEA UR11, UR4, UR11, 0x14 ;  /* 0x0000000b040b7291 */ /* 0x000fe2000f8ea0ff */
[----:B-123--:R-:W-:Y:S11]  /*3b80*/  @!P0 BRA `(.L_x_70) ;  /* 0x0000004800648947 */ /* 0x00eff60003800000 */
.L_x_164:
[----:B------:R-:W-:Y:S01]  /*3b90*/  IADD3 R10, PT, PT, R10, 0x1, RZ ;  /* 0x000000010a0a7810 */ /* 0x000fe20007ffe0ff */
[----:B------:R-:W-:Y:S06]  /*3ba0*/  BRA.U !UP4, `(.L_x_71) ;  /* 0x000000010cc07547 */ /* 0x000fec000b800000 */
[----:B------:R-:W-:Y:S01]  /*3bb0*/  UPLOP3.LUT UP2, UPT, UPT, UPT, UPT, 0x40, 0x4 ;  /* 0x000000000004789c */ /* 0x000fe20003f4e870 */
[----:B------:R-:W-:Y:S01]  /*3bc0*/  UMOV UR23, UR41 ;  /* 0x0000002900177c82 */ /* 0x000fe20008000000 */
[----:B------:R-:W-:Y:S01]  /*3bd0*/  UMOV UR22, UR40 ;  /* 0x0000002800167c82 */ /* 0x000fe20008000000 */
[----:B------:R-:W-:-:S08]  /*3be0*/  UMOV UR10, UR24 ;  /* 0x00000018000a7c82 */ /* 0x000fd00008000000 */
.L_x_74:
[----:B------:R-:W-:Y:S02]  /*3bf0*/  UIADD3 UR23, UPT, UPT, UR23, 0x1, URZ ;  /* 0x0000000117177890 */ /* 0x000fe4000fffe0ff */
[----:B--2---:R-:W-:Y:S02]  /*3c00*/  ULEA UR5, UR10, UR26, 0x3 ;  /* 0x0000001a0a057291 */ /* 0x004fe4000f8e18ff */
[----:B------:R-:W-:Y:S01]  /*3c10*/  UISETP.NE.AND UP3, UPT, UR23, URZ, UPT ;  /* 0x000000ff1700728c */ /* 0x000fe2000bf65270 */
[----:B---3--:R-:W-:Y:S10]  /*3c20*/  @P2 BRA `(.L_x_72) ;  /* 0x00000000000c2947 */ /* 0x008ff40003800000 */
[----:B-1----:R-:W-:Y:S04]  /*3c30*/  SHF.L.U32 R2, R8, 0x1f, RZ ;  /* 0x0000001f08027819 */ /* 0x002fe800000006ff */
[----:B------:R-:W1:Y:S02]  /*3c40*/  SYNCS.PHASECHK.TRANS64.TRYWAIT P0, [UR5], R2 ;  /* 0x00000002ff0075a7 */ /* 0x000e640008001105 */
[----:B-1----:R-:W-:Y:S05]  /*3c50*/  @!P0 BRA `(.L_x_73) ;  /* 0x0000004800488947 */ /* 0x002fea0003800000 */
.L_x_72:
[----:B------:R-:W-:Y:S01]  /*3c60*/  UISETP.NE.AND UP0, UPT, UR22, 0x1, UPT ;  /* 0x000000011600788c */ /* 0x000fe2000bf05270 */
[----:B------:R-:W-:Y:S01]  /*3c70*/  PLOP3.LUT P2, PT, PT, PT, PT, 0x80, 0x8 ;  /* 0x000000000008781c */ /* 0x000fe20003f4f070 */
[----:B------:R-:W-:Y:S02]  /*3c80*/  UIADD3 UR4, UPT, UPT, UR10, 0x1, URZ ;  /* 0x000000010a047890 */ /* 0x000fe4000fffe0ff */
[----:B------:R-:W-:Y:S02]  /*3c90*/  UIADD3 UR25, UPT, UPT, UR5, 0x60, URZ ;  /* 0x0000006005197890 */ /* 0x000fe4000fffe0ff */
[----:B------:R-:W-:Y:S01]  /*3ca0*/  UISETP.NE.AND UP1, UPT, UR4, 0xc, UPT ;  /* 0x0000000c0400788c */ /* 0x000fe2000bf25270 */
[----:B------:R-:W-:Y:S01]  /*3cb0*/  PLOP3.LUT P0, PT, PT, PT, UP0, 0x80, 0x8 ;  /* 0x000000000008781c */ /* 0x000fe20003f0f008 */
[----:B------:R-:W-:Y:S02]  /*3cc0*/  UIADD3 UR22, UPT, UPT, UR22, -0x1, URZ ;  /* 0xffffffff16167890 */ /* 0x000fe4000fffe0ff */
[----:B------:R-:W-:Y:S02]  /*3cd0*/  USEL UR6, URZ, 0x1, UP1 ;  /* 0x00000001ff067887 */ /* 0x000fe40008800000 */
[----:B------:R-:W-:Y:S01]  /*3ce0*/  USEL UR24, UR4, URZ, UP1 ;  /* 0x000000ff04187287 */ /* 0x000fe20008800000 */
[----:B------:R-:W-:Y:S01]  /*3cf0*/  UMOV UR7, 0x40004040 ;  /* 0x4000404000077882 */ /* 0x000fe20000000000 */
[----:B------:R-:W-:Y:S02]  /*3d00*/  UMOV UR5, 0x40004040 ;  /* 0x4000404000057882 */ /* 0x000fe40000000000 */
[----:B------:R-:W-:Y:S01]  /*3d10*/  @UP0 ULEA UR4, UR24, UR26, 0x3 ;  /* 0x0000001a18040291 */ /* 0x000fe2000f8e18ff */
[----:B------:R-:W-:Y:S01]  /*3d20*/  LOP3.LUT R8, R8, UR6, RZ, 0x3c, !PT ;  /* 0x0000000608087c12 */ /* 0x000fe2000f8e3cff */
[----:B------:R-:W-:Y:S01]  /*3d30*/  ULEA UR6, UR10, UR29, 0x9 ;  /* 0x0000001d0a067291 */ /* 0x000fe2000f8e48ff */
[----:B------:R-:W-:Y:S02]  /*3d40*/  UMOV UR21, 0x40004040 ;  /* 0x4000404000157882 */ /* 0x000fe40000000000 */
[----:B-1----:R-:W-:Y:S01]  /*3d50*/  @P0 SHF.L.U32 R0, R8, 0x1f, RZ ;  /* 0x0000001f08000819 */ /* 0x002fe200000006ff */
[----:B------:R-:W-:Y:S02]  /*3d60*/  UIADD3 UR20, UPT, UPT, UR6, 0x2, URZ ;  /* 0x0000000206147890 */ /* 0x000fe4000fffe0ff */
[----:B------:R-:W-:Y:S01]  /*3d70*/  UIADD3 UR16, UPT, UPT, UR6, 0x4, URZ ;  /* 0x0000000406107890 */ /* 0x000fe2000fffe0ff */
[----:B------:R2:W3:Y:S01]  /*3d80*/  @P0 SYNCS.PHASECHK.TRANS64.TRYWAIT P2, [UR4], R0 ;  /* 0x00000000ff0005a7 */ /* 0x0004e20008041104 */
[----:B------:R-:W-:Y:S02]  /*3d90*/  ULEA UR4, UR10, UR28, 0x9 ;  /* 0x0000001c0a047291 */ /* 0x000fe4000f8e48ff */
[----:B------:R-:W-:Y:S02]  /*3da0*/  UIADD3 UR12, UPT, UPT, UR6, 0x6, URZ ;  /* 0x00000006060c7890 */ /* 0x000fe4000fffe0ff */
[----:B------:R-:W-:Y:S02]  /*3db0*/  UIADD3 UR18, UPT, UPT, UR4, 0x2, URZ ;  /* 0x0000000204127890 */ /* 0x000fe4000fffe0ff */
[----:B------:R-:W-:Y:S02]  /*3dc0*/  UIADD3 UR14, UPT, UPT, UR4, 0x4, URZ ;  /* 0x00000004040e7890 */ /* 0x000fe4000fffe0ff */
[----:B------:R-:W-:Y:S01]  /*3dd0*/  UIADD3 UR8, UPT, UPT, UR4, 0x6, URZ ;  /* 0x0000000604087890 */ /* 0x000fe2000fffe0ff */
[----:B------:R2:W-:Y:S01]  /*3de0*/  UTCHMMA gdesc[UR4], gdesc[UR6], tmem[UR11], tmem[UR38], idesc[UR39], UP2 ;  /* 0x00ff2606040075ea */ /* 0x0005e2000900000b */
[----:B------:R-:W-:Y:S01]  /*3df0*/  UPLOP3.LUT UP2, UPT, UPT, UPT, UPT, 0x80, 0x8 ;  /* 0x000000000008789c */ /* 0x000fe20003f4f070 */
[----:B------:R-:W-:Y:S01]  /*3e00*/  UMOV UR19, 0x40004040 ;  /* 0x4000404000137882 */ /* 0x000fe20000000000 */
[----:B------:R-:W-:Y:S01]  /*3e10*/  UMOV UR17, 0x40004040 ;  /* 0x4000404000117882 */ /* 0x000fe20000000000 */
[----:B------:R2:W-:Y:S01]  /*3e20*/  UTCHMMA gdesc[UR18], gdesc[UR20], tmem[UR11], tmem[UR36], idesc[UR37], UPT ;  /* 0x00ff2414120075ea */ /* 0x0005e2000b80000b */
[----:B------:R-:W-:Y:S01]  /*3e30*/  UMOV UR15, 0x40004040 ;  /* 0x40004040000f7882 */ /* 0x000fe20000000000 */
[----:B------:R-:W-:Y:S01]  /*3e40*/  UMOV UR13, 0x40004040 ;  /* 0x40004040000d7882 */ /* 0x000fe20000000000 */
[----:B------:R-:W-:Y:S01]  /*3e50*/  UMOV UR9, 0x40004040 ;  /* 0x4000404000097882 */ /* 0x000fe20000000000 */
[----:B------:R2:W-:Y:S01]  /*3e60*/  UTCHMMA gdesc[UR14], gdesc[UR16], tmem[UR11], tmem[UR34], idesc[UR35], UPT ;  /* 0x00ff22100e0075ea */ /* 0x0005e2000b80000b */
[----:B------:R2:W-:Y:S01]  /*3e70*/  UTCHMMA gdesc[UR8], gdesc[UR12], tmem[UR11], tmem[UR32], idesc[UR33], UPT ;  /* 0x00ff200c080075ea */ /* 0x0005e2000b80000b */
[----:B------:R2:W-:Y:S01]  /*3e80*/  UTCBAR.MULTICAST [UR25], URZ, UR27 ;  /* 0x000000ff190073e9 */ /* 0x0005e2000800081b */
[----:B------:R-:W-:Y:S01]  /*3e90*/  UMOV UR10, UR24 ;  /* 0x00000018000a7c82 */ /* 0x000fe20008000000 */
[----:B------:R-:W-:Y:S05]  /*3ea0*/  BRA.U UP3, `(.L_x_74) ;  /* 0xfffffffd03507547 */ /* 0x000fea000b83ffff */
.L_x_71:
[----:B--2---:R-:W-:Y:S01]  /*3eb0*/  UIADD3 UR4, UPT, UPT, UR30, 0x1, URZ ;  /* 0x000000011e047890 */ /* 0x004fe2000fffe0ff */
[C---:B------:R-:W-:Y:S01]  /*3ec0*/  ISETP.NE.AND P0, PT, R10.reuse, 0x2, PT ;  /* 0x000000020a00780c */ /* 0x040fe20003f05270 */
[----:B------:R-:W-:Y:S02]  /*3ed0*/  UIADD3 UR5, UPT, UPT, UR31, 0x120, URZ ;  /* 0x000001201f057890 */ /* 0x000fe4000fffe0ff */
[----:B------:R-:W-:Y:S01]  /*3ee0*/  UISETP.NE.AND UP0, UPT, UR4, 0x4, UPT ;  /* 0x000000040400788c */ /* 0x000fe2000bf05270 */
[----:B-1----:R-:W-:Y:S02]  /*3ef0*/  SEL R0, RZ, 0x1, P0 ;  /* 0x00000001ff007807 */ /* 0x002fe40000000000 */
[----:B------:R-:W-:Y:S01]  /*3f00*/  SEL R10, R10, RZ, P0 ;  /* 0x000000ff0a0a7207 */ /* 0x000fe20000000000 */
[----:B------:R-:W-:Y:S01]  /*3f10*/  USEL UR6, URZ, 0x1, UP0 ;  /* 0x00000001ff067887 */ /* 0x000fe20008000000 */
[----:B------:R-:W-:Y:S01]  /*3f20*/  LOP3.LUT R9, R9, R0, RZ, 0x3c, !PT ;  /* 0x0000000009097212 */ /* 0x000fe200078e3cff */
[----:B------:R-:W-:Y:S01]  /*3f30*/  USEL UR30, UR4, URZ, UP0 ;  /* 0x000000ff041e7287 */ /* 0x000fe20008000000 */
[----:B------:R1:W-:Y:S03]  /*3f40*/  UTCBAR [UR5], URZ ;  /* 0x000000ff050073e9 */ /* 0x0003e600080000ff */
[----:B------:R-:W-:Y:S01]  /*3f50*/  LOP3.LUT R11, R11, UR6, RZ, 0x3c, !PT ;  /* 0x000000060b0b7c12 */ /* 0x000fe2000f8e3cff */
[----:B------:R-:W-:Y:S07]  /*3f60*/  @P1 BRA `(.L_x_75) ;  /* 0xfffffff800881947 */ /* 0x000fee000383ffff */
[----:B------:R-:W2:Y:S01]  /*3f70*/  S2UR UR8, SR_CgaCtaId ;  /* 0x00000000000879c3 */ /* 0x000ea20000008800 */
[----:B------:R-:W-:Y:S01]  /*3f80*/  ELECT P0, URZ, PT ;  /* 0x0000000000ff782f */ /* 0x000fe20003800000 */
[----:B------:R-:W-:Y:S01]  /*3f90*/  IMAD.MOV.U32 R0, RZ, RZ, 0x1 ;  /* 0x00000001ff007424 */ /* 0x000fe200078e00ff */
[----:B------:R-:W-:Y:S01]  /*3fa0*/  UIADD3 UR26, UPT, UPT, UR26, 0x140, URZ ;  /* 0x000001401a1a7890 */ /* 0x000fe2000fffe0ff */
[----:B------:R-:W-:Y:S01]  /*3fb0*/  SHF.L.U32 R2, R11, 0x1f, RZ ;  /* 0x0000001f0b027819 */ /* 0x000fe200000006ff */
[----:B------:R-:W-:-:S03]  /*3fc0*/  UMOV UR4, 0x40 ;  /* 0x0000004000047882 */ /* 0x000fc60000000000 */
[----:B------:R-:W-:Y:S01]  /*3fd0*/  UVIRTCOUNT.DEALLOC.SMPOOL 0x80 ;  /* 0x000000800000784c */ /* 0x000fe20000000000 */
[----:B--2---:R-:W-:Y:S02]  /*3fe0*/  ULEA UR8, UR8, UR4, 0x18 ;  /* 0x0000000408087291 */ /* 0x004fe4000f8ec0ff */
[----:B------:R-:W-:-:S07]  /*3ff0*/  ULEA UR4, UR30, UR26, 0x3 ;  /* 0x0000001a1e047291 */ /* 0x000fce000f8e18ff */
[----:B------:R2:W-:Y:S02]  /*4000*/  @P0 STS.U8 [UR8+0x1c], R0 ;  /* 0x00001c00ff000988 */ /* 0x0005e40008000008 */
[----:B------:R-:W4:Y:S02]  /*4010*/  SYNCS.PHASECHK.TRANS64.TRYWAIT P0, [UR4], R2 ;  /* 0x00000002ff0075a7 */ /* 0x000f240008001104 */
[----:B--2-4-:R-:W-:Y:S05]  /*4020*/  @!P0 BRA `(.L_x_76) ;  /* 0x00000044006c8947 */ /* 0x014fea0003800000 */
.L_x_167:
[----:B------:R-:W-:-:S04]  /*4030*/  UIADD3 UR4, UPT, UPT, UR30, 0x1, URZ ;  /* 0x000000011e047890 */ /* 0x000fc8000fffe0ff */
[----:B------:R-:W-:-:S04]  /*4040*/  UISETP.NE.AND UP0, UPT, UR4, 0x4, UPT ;  /* 0x000000040400788c */ /* 0x000fc8000bf05270 */
[----:B------:R-:W-:Y:S02]  /*4050*/  USEL UR6, URZ, 0x1, UP0 ;  /* 0x00000001ff067887 */ /* 0x000fe40008000000 */
[----:B------:R-:W-:-:S04]  /*4060*/  USEL UR4, UR4, URZ, UP0 ;  /* 0x000000ff04047287 */ /* 0x000fc80008000000 */
[----:B-1----:R-:W-:Y:S01]  /*4070*/  ULEA UR5, UR4, UR26, 0x3 ;  /* 0x0000001a04057291 */ /* 0x002fe2000f8e18ff */
[----:B--2---:R-:W-:-:S04]  /*4080*/  LOP3.LUT R2, R11, UR6, RZ, 0x3c, !PT ;  /* 0x000000060b027c12 */ /* 0x004fc8000f8e3cff */
[----:B------:R-:W-:-:S04]  /*4090*/  SHF.L.U32 R3, R2, 0x1f, RZ ;  /* 0x0000001f02037819 */ /* 0x000fc800000006ff */
[----:B------:R-:W1:Y:S02]  /*40a0*/  SYNCS.PHASECHK.TRANS64.TRYWAIT P0, [UR5], R3 ;  /* 0x00000003ff0075a7 */ /* 0x000e640008001105 */
[----:B-1----:R-:W-:Y:S05]  /*40b0*/  @!P0 BRA `(.L_x_77) ;  /* 0x0000004400608947 */ /* 0x002fea0003800000 */
.L_x_169:
        /* <DEDUP_REMOVED lines=9> */
.L_x_171:
[----:B------:R-:W-:-:S04]  /*4150*/  UIADD3 UR4, UPT, UPT, UR4, 0x1, URZ ;  /* 0x0000000104047890 */ /* 0x000fc8000fffe0ff */
[----:B------:R-:W-:-:S04]  /*4160*/  UISETP.NE.AND UP0, UPT, UR4, 0x4, UPT ;  /* 0x000000040400788c */ /* 0x000fc8000bf05270 */
[----:B------:R-:W-:Y:S02]  /*4170*/  USEL UR5, URZ, 0x1, UP0 ;  /* 0x00000001ff057887 */ /* 0x000fe40008000000 */
[----:B------:R-:W-:-:S04]  /*4180*/  USEL UR4, UR4, URZ, UP0 ;  /* 0x000000ff04047287 */ /* 0x000fc80008000000 */
[----:B------:R-:W-:Y:S01]  /*4190*/  ULEA UR4, UR4, UR26, 0x3 ;  /* 0x0000001a04047291 */ /* 0x000fe2000f8e18ff */
[----:B------:R-:W-:-:S04]  /*41a0*/  LOP3.LUT R2, R2, UR5, RZ, 0x3c, !PT ;  /* 0x0000000502027c12 */ /* 0x000fc8000f8e3cff */
[----:B------:R-:W-:-:S04]  /*41b0*/  SHF.L.U32 R2, R2, 0x1f, RZ ;  /* 0x0000001f02027819 */ /* 0x000fc800000006ff */
[----:B------:R-:W2:Y:S02]  /*41c0*/  SYNCS.PHASECHK.TRANS64.TRYWAIT P0, [UR4], R2 ;  /* 0x00000002ff0075a7 */ /* 0x000ea40008001104 */
[----:B--2---:R-:W-:Y:S05]  /*41d0*/  @!P0 BRA `(.L_x_79) ;  /* 0x0000004400488947 */ /* 0x004fea0003800000 */
.L_x_173:
[----:B------:R-:W-:Y:S01]  /*41e0*/  NOP ;  /* 0x0000000000007918 */ /* 0x000fe20000000000 */
[----:B-1----:R-:W1:Y:S01]  /*41f0*/  LDS R0, [UR8+0x14] ;  /* 0x00001408ff007984 */ /* 0x002e620008000800 */
[----:B------:R-:W-:Y:S01]  /*4200*/  ULOP3.LUT UR4, UR42, 0xffff, URZ, 0xc0, !UPT ;  /* 0x0000ffff2a047892 */ /* 0x000fe2000f8ec0ff */
[----:B------:R-:W-:Y:S01]  /*4210*/  UMOV UR5, 0xffff ;  /* 0x0000ffff00057882 */ /* 0x000fe20000000000 */
[----:B------:R-:W-:Y:S02]  /*4220*/  UMOV UR6, 0x1 ;  /* 0x0000000100067882 */ /* 0x000fe40000000000 */
[----:B------:R-:W-:-:S04]  /*4230*/  USHF.R.U32.HI UR4, URZ, 0x5, UR4 ;  /* 0x00000005ff047899 */ /* 0x000fc80008011604 */
[----:B------:R-:W-:Y:S02]  /*4240*/  USHF.L.U32 UR5, UR5, UR4, URZ ;  /* 0x0000000405057299 */ /* 0x000fe400080006ff */
[----:B------:R-:W-:-:S04]  /*4250*/  USHF.L.U32 UR4, UR6, UR4, URZ ;  /* 0x0000000406047299 */ /* 0x000fc800080006ff */
[----:B-1----:R-:W-:-:S04]  /*4260*/  LOP3.LUT R0, R0, UR5, RZ, 0xc0, !PT ;  /* 0x0000000500007c12 */ /* 0x002fc8000f8ec0ff */
[----:B------:R-:W-:-:S13]  /*4270*/  ISETP.NE.AND P0, PT, R0, UR5, PT ;  /* 0x0000000500007c0c */ /* 0x000fda000bf05270 */
[----:B------:R-:W-:Y:S05]  /*4280*/  @P0 BRA `(.L_x_80) ;  /* 0x0000000000580947 */ /* 0x000fea0003800000 */
[----:B------:R-:W1:Y:S02]  /*4290*/  LDS R0, [UR8+0x18] ;  /* 0x00001808ff007984 */ /* 0x000e640008000800 */
[----:B-1----:R-:W-:-:S04]  /*42a0*/  LOP3.LUT R0, R0, UR4, RZ, 0xc0, !PT ;  /* 0x0000000400007c12 */ /* 0x002fc8000f8ec0ff */
[----:B------:R-:W-:-:S13]  /*42b0*/  ISETP.NE.AND P0, PT, R0, UR4, PT ;  /* 0x0000000400007c0c */ /* 0x000fda000bf05270 */
[----:B------:R-:W-:Y:S05]  /*42c0*/  @P0 BRA `(.L_x_81) ;  /* 0x00000000003c0947 */ /* 0x000fea0003800000 */
[----:B------:R-:W1:Y:S01]  /*42d0*/  S2R R2, SR_LANEID ;  /* 0x0000000000027919 */ /* 0x000e620000000000 */
[----:B------:R-:W-:-:S06]  /*42e0*/  ULOP3.LUT UR5, URZ, UR5, URZ, 0x33, !UPT ;  /* 0x00000005ff057292 */ /* 0x000fcc000f8e33ff */
[----:B------:R-:W-:-:S04]  /*42f0*/  IMAD.U32 R0, RZ, RZ, UR5 ;  /* 0x00000005ff007e24 */ /* 0x000fc8000f8e00ff */
[----:B------:R2:W4:Y:S02]  /*4300*/  REDUX UR7, R0 ;  /* 0x00000000000773c4 */ /* 0x0005240000000000 */
[----:B------:R1:W-:Y:S01]  /*4310*/  UTCATOMSWS.AND URZ, UR5 ;  /* 0x0000000500ff79e3 */ /* 0x0003e20008000000 */
[----:B--2---:R-:W-:Y:S01]  /*4320*/  LOP3.LUT R0, RZ, UR4, RZ, 0x33, !PT ;  /* 0x00000004ff007c12 */ /* 0x004fe2000f8e33ff */
[----:B------:R-:W-:Y:S02]  /*4330*/  VOTEU.ANY UR4, UPT, PT ;  /* 0x0000000000047886 */ /* 0x000fe400038e0100 */
[----:B------:R-:W-:Y:S02]  /*4340*/  UFLO.U32 UR4, UR4 ;  /* 0x00000004000472bd */ /* 0x000fe400080e0000 */
[----:B------:R-:W2:Y:S04]  /*4350*/  REDUX UR6, R0 ;  /* 0x00000000000673c4 */ /* 0x000ea80000000000 */
[----:B-1----:R-:W-:-:S02]  /*4360*/  ISETP.EQ.U32.AND P0, PT, R2, UR4, PT ;  /* 0x0000000402007c0c */ /* 0x002fc4000bf02070 */
[----:B----4-:R-:W-:-:S11]  /*4370*/  MOV R2, UR7 ;  /* 0x0000000700027c02 */ /* 0x010fd60008000f00 */
[----:B------:R1:W-:Y:S01]  /*4380*/  @P0 ATOMS.AND RZ, [UR8+0x14], R2 ;  /* 0x00001402ffff098c */ /* 0x0003e2000a800008 */
[----:B--2---:R-:W-:-:S05]  /*4390*/  IMAD.U32 R0, RZ, RZ, UR6 ;  /* 0x00000006ff007e24 */ /* 0x004fca000f8e00ff */
[----:B------:R1:W-:Y:S01]  /*43a0*/  @P0 ATOMS.AND RZ, [UR8+0x18], R0 ;  /* 0x00001800ffff098c */ /* 0x0003e2000a800008 */
[----:B------:R-:W-:Y:S05]  /*43b0*/  BRA `(.L_x_82) ;  /* 0x0000000000147947 */ /* 0x000fea0003800000 */
.L_x_81:
[----:B------:R-:W-:Y:S02]  /*43c0*/  MOV R2, 0x43e0 ;  /* 0x000043e000027802 */ /* 0x000fe40000000f00 */
[----:B---3-5:R-:W-:Y:S05]  /*43d0*/  CALL.REL.NOINC `($__internal_0_$__cuda_sm10x_tcgen05_guardrail_trap_col_being_dealloced_not_returned_by_alloc) ;  /* 0x0000004400bc7944 */ /* 0x028fea0003c00000 */
[----:B------:R-:W-:Y:S05]  /*43e0*/  BRA `(.L_x_82) ;  /* 0x0000000000087947 */ /* 0x000fea0003800000 */
.L_x_80:
[----:B------:R-:W-:Y:S02]  /*43f0*/  MOV R2, 0x4410 ;  /* 0x0000441000027802 */ /* 0x000fe40000000f00 */
[----:B---3-5:R-:W-:Y:S05]  /*4400*/  CALL.REL.NOINC `($__internal_2_$__cuda_sm10x_tcgen05_guardrail_trap_unallocated_columns_being_dealloced) ;  /* 0x0000004400c87944 */ /* 0x028fea0003c00000 */
.L_x_82:
[----:B------:R-:W-:Y:S01]  /*4410*/  NOP ;  /* 0x0000000000007918 */ /* 0x000fe20000000000 */
[----:B------:R-:W-:Y:S05]  /*4420*/  EXIT ;  /* 0x000000000000794d */ /* 0x000fea0003800000 */
.L_x_64:
[----:B------:R-:W-:-:S09]  /*4430*/  UISETP.NE.OR UP0, UPT, UR22, 0x3, !UP3 ;  /* 0x000000031600788c */ /* 0x000fd2000df05670 */
[----:B------:R-:W-:Y:S05]  /*4440*/  BRA.U UP0, `(.L_x_83) ;  /* 0x0000000d00f07547 */ /* 0x000fea000b800000 */
[----:B------:R-:W1:Y:S01]  /*4450*/  LDCU UR28, c[0x0][0x370] ;  /* 0x00006e00ff1c77ac */ /* 0x000e620008000800 */
[----:B------:R-:W2:Y:S01]  /*4460*/  LDC.64 R16, c[0x0][0x348] ;  /* 0x0000d200ff107b82 */ /* 0x000ea20000000a00 */
[----:B------:R-:W-:Y:S02]  /*4470*/  HFMA2 R13, -RZ, RZ, 0, 0 ;  /* 0x00000000ff0d7431 */ /* 0x000fe400000001ff */
[----:B------:R-:W-:Y:S01]  /*4480*/  IMAD.MOV.U32 R15, RZ, RZ, 0x1 ;  /* 0x00000001ff0f7424 */ /* 0x000fe200078e00ff */
[----:B------:R-:W1:Y:S01]  /*4490*/  LDCU.128 UR32, c[0x0][0xb10] ;  /* 0x00016200ff2077ac */ /* 0x000e620008000c00 */
[----:B------:R-:W-:Y:S01]  /*44a0*/  IMAD.MOV.U32 R14, RZ, RZ, RZ ;  /* 0x000000ffff0e7224 */ /* 0x000fe200078e00ff */
[----:B------:R-:W-:Y:S01]  /*44b0*/  MOV R7, 0x2000 ;  /* 0x0000200000077802 */ /* 0x000fe20000000f00 */
[----:B------:R-:W3:Y:S01]  /*44c0*/  LDCU UR27, c[0x0][0x374] ;  /* 0x00006e80ff1b77ac */ /* 0x000ee20008000800 */
[----:B------:R-:W4:Y:S01]  /*44d0*/  LDC.64 R2, c[0x0][0x888] ;  /* 0x00022200ff027b82 */ /* 0x000f220000000a00 */
[----:B------:R-:W3:Y:S01]  /*44e0*/  LDCU UR15, c[0x0][0xb0c] ;  /* 0x00016180ff0f77ac */ /* 0x000ee20008000800 */
[----:B------:R-:W3:Y:S06]  /*44f0*/  LDCU UR38, c[0x0][0xb20] ;  /* 0x00016400ff2677ac */ /* 0x000eec0008000800 */
[----:B------:R-:W2:Y:S01]  /*4500*/  LDC.64 R4, c[0x0][0x890] ;  /* 0x00022400ff047b82 */ /* 0x000ea20000000a00 */
[----:B------:R-:W3:Y:S01]  /*4510*/  LDCU UR4, c[0x0][0xb30] ;  /* 0x00016600ff0477ac */ /* 0x000ee20008000800 */
[----:B-1----:R-:W-:-:S02]  /*4520*/  UIMAD.WIDE.U32 UR6, UR28, UR32, URZ ;  /* 0x000000201c0672a5 */ /* 0x002fc4000f8e00ff */
[----:B---3--:R-:W-:Y:S01]  /*4530*/  UIMAD.WIDE.U32 UR8, UR27, UR35, URZ ;  /* 0x000000231b0872a5 */ /* 0x008fe2000f8e00ff */
[----:B------:R-:W-:Y:S01]  /*4540*/  UMOV UR24, 0x400 ;  /* 0x0000040000187882 */ /* 0x000fe20000000000 */
[----:B------:R-:W-:-:S03]  /*4550*/  UPLOP3.LUT UP3, UPT, UPT, UPT, UPT, 0x40, 0x4 ;  /* 0x000000000004789c */ /* 0x000fc60003f6e870 */
[----:B------:R-:W-:Y:S01]  /*4560*/  UMOV UR6, UR7 ;  /* 0x0000000700067c82 */ /* 0x000fe20008000000 */
[----:B------:R-:W-:Y:S01]  /*4570*/  UISETP.GE.AND UP0, UPT, UR40, 0x1, UPT ;  /* 0x000000012800788c */ /* 0x000fe2000bf06270 */
[----:B------:R-:W-:Y:S01]  /*4580*/  UMOV UR29, UR9 ;  /* 0x00000009001d7c82 */ /* 0x000fe20008000000 */
[----:B------:R-:W-:Y:S01]  /*4590*/  UISETP.NE.AND UP4, UPT, UR40, 0x1, UPT ;  /* 0x000000012800788c */ /* 0x000fe2000bf85270 */
[----:B------:R-:W1:Y:S01]  /*45a0*/  LDCU.64 UR16, c[0x0][0xb28] ;  /* 0x00016500ff1077ac */ /* 0x000e620008000a00 */
[----:B------:R-:W-:Y:S02]  /*45b0*/  ULEA UR24, UR54, UR24, 0x18 ;  /* 0x0000001836187291 */ /* 0x000fe4000f8ec0ff */
[----:B------:R-:W-:Y:S02]  /*45c0*/  UISETP.NE.AND UP6, UPT, UR15, 0x1, UPT ;  /* 0x000000010f00788c */ /* 0x000fe4000bfc5270 */
[----:B------:R-:W-:Y:S02]  /*45d0*/  UISETP.NE.AND UP5, UPT, UR34, 0x1, UPT ;  /* 0x000000012200788c */ /* 0x000fe4000bfa5270 */
[----:B------:R-:W-:-:S02]  /*45e0*/  USHF.R.U32.HI UR31, URZ, UR33, UR6 ;  /* 0x00000021ff1f7299 */ /* 0x000fc40008011606 */
[----:B------:R-:W-:Y:S02]  /*45f0*/  USHF.R.U32.HI UR29, URZ, UR38, UR29 ;  /* 0x00000026ff1d7299 */ /* 0x000fe4000801161d */
[----:B------:R-:W-:Y:S01]  /*4600*/  UISETP.NE.AND UP2, UPT, UR4, 0x1, UPT ;  /* 0x000000010400788c */ /* 0x000fe2000bf45270 */
[----:B------:R-:W-:-:S10]  /*4610*/  UMOV UR12, URZ ;  /* 0x000000ff000c7c82 */ /* 0x000fd40008000000 */
.L_x_92:
[C---:B------:R-:W-:Y:S02]  /*4620*/  LEA R12, R14.reuse, UR24, 0x3 ;  /* 0x000000180e0c7c11 */ /* 0x040fe4000f8e18ff */
[----:B------:R-:W-:Y:S02]  /*4630*/  SHF.L.U32 R0, R13, 0x1f, RZ ;  /* 0x0000001f0d007819 */ /* 0x000fe400000006ff */
[----:B------:R-:W-:Y:S02]  /*4640*/  LEA R8, R14, UR24, 0x4 ;  /* 0x000000180e087c11 */ /* 0x000fe4000f8e20ff */
[----:B---3--:R-:W3:Y:S02]  /*4650*/  SYNCS.PHASECHK.TRANS64.TRYWAIT P0, [R12+URZ+0x100], R0 ;  /* 0x000100000c0075a7 */ /* 0x008ee400080011ff */
[----:B---3--:R-:W-:Y:S05]  /*4660*/  @!P0 BRA `(.L_x_84) ;  /* 0x00000040003c8947 */ /* 0x008fea0003800000 */
.L_x_174:
[----:B------:R-:W1:Y:S01]  /*4670*/  LDS.128 R8, [R8+0x190] ;  /* 0x0001900008087984 */ /* 0x000e620000000c00 */
[----:B------:R-:W-:Y:S01]  /*4680*/  UISETP.GE.AND UP0, UPT, UR40, 0x1, UPT ;  /* 0x000000012800788c */ /* 0x000fe2000bf06270 */
[----:B------:R-:W-:Y:S01]  /*4690*/  @!PT LDS RZ, [RZ] ;  /* 0x00000000fffff984 */ /* 0x000fe20000000800 */
[----:B------:R-:W-:Y:S01]  /*46a0*/  @!PT LDS RZ, [RZ] ;  /* 0x00000000fffff984 */ /* 0x000fe20000000800 */
[----:B------:R-:W-:Y:S01]  /*46b0*/  @!PT LDS RZ, [RZ] ;  /* 0x00000000fffff984 */ /* 0x000fe20000000800 */
[----:B------:R-:W-:Y:S01]  /*46c0*/  @!PT LDS RZ, [RZ] ;  /* 0x00000000fffff984 */ /* 0x000fe20000000800 */
[----:B------:R2:W-:Y:S06]  /*46d0*/  MEMBAR.ALL.CTA ;  /* 0x0000000000007992 */ /* 0x0005ec0000008000 */
[----:B--2---:R-:W2:Y:S01]  /*46e0*/  FENCE.VIEW.ASYNC.S ;  /* 0x00000000000073c6 */ /* 0x004ea20000000000 */
[----:B-1----:R-:W-:Y:S11]  /*46f0*/  LOP3.LUT P0, RZ, R10, 0x1, RZ, 0xc0, !PT ;  /* 0x000000010aff7812 */ /* 0x002ff6000780c0ff */
[----:B------:R-:W-:Y:S02]  /*4700*/  @!UPT UIADD3 URZ, UPT, UPT, URZ, URZ, URZ ;  /* 0x000000fffffff290 */ /* 0x000fe4000fffe0ff */
[----:B--2---:R-:W-:Y:S01]  /*4710*/  VOTEU.ANY UP1, P0 ;  /* 0x0000000000ff7886 */ /* 0x004fe20000020100 */
[----:B------:R-:W-:Y:S11]  /*4720*/  PLOP3.LUT P0, PT, PT, PT, UP1, 0x80, 0x8 ;  /* 0x000000000008781c */ /* 0x000ff60003f0f018 */
[----:B------:R-:W-:Y:S02]  /*4730*/  @!UPT UIADD3 URZ, UPT, UPT, URZ, URZ, URZ ;  /* 0x000000fffffff290 */ /* 0x000fe4000fffe0ff */
[----:B---3--:R-:W-:Y:S02]  /*4740*/  @P0 SHF.R.U32.HI R0, RZ, 0x10, R9 ;  /* 0x00000010ff000819 */ /* 0x008fe40000011609 */
[----:B------:R-:W-:Y:S02]  /*4750*/  @P0 MOV R6, R8 ;  /* 0x0000000800060202 */ /* 0x000fe40000000f00 */
[----:B------:R-:W-:Y:S01]  /*4760*/  @P0 R2UR UR4, R0 ;  /* 0x00000000000402ca */ /* 0x000fe200000e0000 */
[----:B------:R-:W-:Y:S01]  /*4770*/  VIADD R0, R12, 0x110 ;  /* 0x000001100c007836 */ /* 0x000fe20000000000 */
[----:B------:R-:W-:Y:S02]  /*4780*/  @P0 LOP3.LUT R8, R9, 0xffff, RZ, 0xc0, !PT ;  /* 0x0000ffff09080812 */ /* 0x000fe400078ec0ff */
[----:B------:R-:W-:Y:S02]  /*4790*/  @P0 R2UR UR6, R6 ;  /* 0x00000000060602ca */ /* 0x000fe400000e0000 */
[----:B------:R-:W-:Y:S02]  /*47a0*/  PRMT R0, RZ, 0x654, R0 ;  /* 0x00000654ff007816 */ /* 0x000fe40000000000 */
[----:B------:R-:W-:Y:S02]  /*47b0*/  @P0 R2UR UR5, R8 ;  /* 0x00000000080502ca */ /* 0x000fe400000e0000 */
[----:B------:R1:W-:Y:S03]  /*47c0*/  SYNCS.ARRIVE.TRANS64.RED.A1T0 RZ, [R0+URZ], RZ ;  /* 0x000000ff00ff79a7 */ /* 0x0003e600081004ff */
[----:B------:R-:W-:Y:S04]  /*47d0*/  @UP1 UMOV UR25, UR4 ;  /* 0x0000000400191c82 */ /* 0x000fe80008000000 */
[----:B------:R-:W-:Y:S04]  /*47e0*/  @UP1 UMOV UR14, UR6 ;  /* 0x00000006000e1c82 */ /* 0x000fe80008000000 */
[----:B------:R-:W-:Y:S01]  /*47f0*/  @UP1 UMOV UR13, UR5 ;  /* 0x00000005000d1c82 */ /* 0x000fe20008000000 */
[----:B------:R-:W-:Y:S05]  /*4800*/  BRA.U !UP0, `(.L_x_85) ;  /* 0x0000000108a47547 */ /* 0x000fea000b800000 */
[----:B------:R-:W-:Y:S02]  /*4810*/  UIMAD.WIDE.U32 UR8, UR13, UR35, URZ ;  /* 0x000000230d0872a5 */ /* 0x000fe4000f8e00ff */
[----:B------:R-:W-:Y:S02]  /*4820*/  UIMAD.WIDE.U32 UR10, UR14, UR32, URZ ;  /* 0x000000200e0a72a5 */ /* 0x000fe4000f8e00ff */
[----:B------:R-:W-:Y:S02]  /*4830*/  USEL UR4, UR27, UR29, !UP5 ;  /* 0x0000001d1b047287 */ /* 0x000fe4000e800000 */
[----:B------:R-:W-:Y:S02]  /*4840*/  USEL UR7, UR28, UR31, !UP6 ;  /* 0x0000001f1c077287 */ /* 0x000fe4000f000000 */
[----:B------:R-:W-:Y:S02]  /*4850*/  UIMAD.WIDE.U32 UR18, UR4, UR16, URZ ;  /* 0x00000010041272a5 */ /* 0x000fe4000f8e00ff */
[----:B------:R-:W-:Y:S01]  /*4860*/  UIMAD.WIDE.U32 UR20, UR7, UR16, URZ ;  /* 0x00000010071472a5 */ /* 0x000fe2000f8e00ff */
[----:B------:R-:W-:Y:S02]  /*4870*/  UMOV UR5, UR9 ;  /* 0x0000000900057c82 */ /* 0x000fe40008000000 */
[----:B------:R-:W-:Y:S03]  /*4880*/  USHF.R.U32.HI UR6, URZ, UR38, UR5 ;  /* 0x00000026ff067299 */ /* 0x000fe60008011605 */
[----:B------:R-:W-:Y:S01]  /*4890*/  UMOV UR5, UR11 ;  /* 0x0000000b00057c82 */ /* 0x000fe20008000000 */
[----:B------:R-:W-:Y:S02]  /*48a0*/  USEL UR6, UR13, UR6, !UP5 ;  /* 0x000000060d067287 */ /* 0x000fe4000e800000 */
[----:B------:R-:W-:Y:S02]  /*48b0*/  USHF.R.U32.HI UR8, URZ, UR33, UR5 ;  /* 0x00000021ff087299 */ /* 0x000fe40008011605 */
[----:B------:R-:W-:Y:S01]  /*48c0*/  UIMAD.WIDE.U32 UR10, UR6, UR16, URZ ;  /* 0x00000010060a72a5 */ /* 0x000fe2000f8e00ff */
[----:B------:R-:W-:Y:S02]  /*48d0*/  UMOV UR5, UR19 ;  /* 0x0000001300057c82 */ /* 0x000fe40008000000 */
[----:B------:R-:W-:Y:S03]  /*48e0*/  @UP4 USHF.R.U32.HI UR4, URZ, UR17, UR5 ;  /* 0x00000011ff044299 */ /* 0x000fe60008011605 */
[----:B------:R-:W-:Y:S01]  /*48f0*/  UMOV UR5, UR21 ;  /* 0x0000001500057c82 */ /* 0x000fe20008000000 */
[----:B------:R-:W-:Y:S02]  /*4900*/  UIMAD UR4, UR40, UR4, URZ ;  /* 0x00000004280472a4 */ /* 0x000fe4000f8e02ff */
[----:B------:R-:W-:Y:S02]  /*4910*/  @UP4 USHF.R.U32.HI UR7, URZ, UR17, UR5 ;  /* 0x00000011ff074299 */ /* 0x000fe40008011605 */
[----:B------:R-:W-:Y:S02]  /*4920*/  USEL UR5, UR14, UR8, !UP6 ;  /* 0x000000080e057287 */ /* 0x000fe4000f000000 */
[----:B------:R-:W-:Y:S02]  /*4930*/  UIMAD UR8, UR40, UR7, URZ ;  /* 0x00000007280872a4 */ /* 0x000fe4000f8e02ff */
[----:B------:R-:W-:Y:S03]  /*4940*/  UISETP.GE.AND UP0, UPT, UR6, UR4, UPT ;  /* 0x000000040600728c */ /* 0x000fe6000bf06270 */
[----:B------:R-:W-:Y:S01]  /*4950*/  UMOV UR4, UR11 ;  /* 0x0000000b00047c82 */ /* 0x000fe20008000000 */
[----:B------:R-:W-:Y:S02]  /*4960*/  UISETP.GE.OR UP0, UPT, UR5, UR8, UP0 ;  /* 0x000000080500728c */ /* 0x000fe40008706670 */
[----:B------:R-:W-:Y:S02]  /*4970*/  USHF.R.U32.HI UR4, URZ, UR17, UR4 ;  /* 0x00000011ff047299 */ /* 0x000fe40008011604 */
[----:B------:R-:W-:Y:S02]  /*4980*/  UIMAD.WIDE.U32 UR8, UR5, UR16, URZ ;  /* 0x00000010050872a5 */ /* 0x000fe4000f8e00ff */
[----:B------:R-:W-:Y:S04]  /*4990*/  USEL UR10, UR6, UR4, !UP4 ;  /* 0x00000004060a7287 */ /* 0x000fe8000e000000 */
[----:B------:R-:W-:Y:S01]  /*49a0*/  UIADD3 UR11, UPT, UPT, -UR10, URZ, URZ ;  /* 0x000000ff0a0b7290 */ /* 0x000fe2000fffe1ff */
[----:B------:R-:W-:Y:S02]  /*49b0*/  @!UP0 UMOV UR4, UR9 ;  /* 0x0000000900048c82 */ /* 0x000fe40008000000 */
[----:B------:R-:W-:Y:S02]  /*49c0*/  @!UP0 USHF.R.U32.HI UR4, URZ, UR17, UR4 ;  /* 0x00000011ff048299 */ /* 0x000fe40008011604 */
[----:B------:R-:W-:Y:S02]  /*49d0*/  UIMAD UR8, UR40, UR11, UR6 ;  /* 0x0000000b280872a4 */ /* 0x000fe4000f8e0206 */
[----:B------:R-:W-:Y:S04]  /*49e0*/  @!UP0 USEL UR4, UR5, UR4, !UP4 ;  /* 0x0000000405048287 */ /* 0x000fe8000e000000 */
[----:B------:R-:W-:Y:S02]  /*49f0*/  @!UP0 UIMAD UR8, UR7, UR8, UR4 ;  /* 0x00000008070882a4 */ /* 0x000fe4000f8e0204 */
[----:B------:R-:W-:Y:S02]  /*4a00*/  @!UP0 UIADD3 UR9, UPT, UPT, UR10, -UR4, URZ ;  /* 0x800000040a098290 */ /* 0x000fe4000fffe0ff */
[----:B------:R-:W-:Y:S02]  /*4a10*/  UIADD3 UR4, UPT, UPT, -UR5, URZ, URZ ;  /* 0x000000ff05047290 */ /* 0x000fe4000fffe1ff */
[----:B------:R-:W-:Y:S02]  /*4a20*/  UIADD3 UR7, UPT, UPT, -UR6, URZ, URZ ;  /* 0x000000ff06077290 */ /* 0x000fe4000fffe1ff */
[----:B------:R-:W-:Y:S02]  /*4a30*/  @!UP0 UIMAD UR6, UR9, UR40, UR5 ;  /* 0x00000028090682a4 */ /* 0x000fe4000f8e0205 */
[----:B------:R-:W-:Y:S02]  /*4a40*/  UIMAD UR14, UR15, UR4, UR14 ;  /* 0x000000040f0e72a4 */ /* 0x000fe4000f8e020e */
[----:B------:R-:W-:Y:S01]  /*4a50*/  UIMAD UR13, UR34, UR7, UR13 ;  /* 0x00000007220d72a4 */ /* 0x000fe2000f8e020d */
[----:B------:R-:W-:Y:S02]  /*4a60*/  @!UP0 UMOV UR5, UR8 ;  /* 0x0000000800058c82 */ /* 0x000fe40008000000 */
[----:B------:R-:W-:Y:S02]  /*4a70*/  UIMAD UR14, UR5, UR15, UR14 ;  /* 0x0000000f050e72a4 */ /* 0x000fe4000f8e020e */
[----:B------:R-:W-:Y:S11]  /*4a80*/  UIMAD UR13, UR6, UR34, UR13 ;  /* 0x00000022060d72a4 */ /* 0x000ff6000f8e020d */
[----:B------:R-:W-:Y:S01]  /*4a90*/  @!UPT UIADD3 URZ, UPT, UPT, URZ, URZ, URZ ;  /* 0x000000fffffff290 */ /* 0x000fe2000fffe0ff */
.L_x_85:
[----:B------:R-:W2:Y:S01]  /*4aa0*/  @!UP2 LDCU.128 UR20, c[0x0][0xb10] ;  /* 0x00016200ff14a7ac */ /* 0x000ea20008000c00 */
[C---:B------:R-:W-:Y:S02]  /*4ab0*/  ISETP.NE.U32.AND P1, PT, R4.reuse, RZ, PT ;  /* 0x000000ff0400720c */ /* 0x040fe40003f25070 */
[----:B------:R-:W-:Y:S02]  /*4ac0*/  ISETP.NE.U32.AND P0, PT, R4, RZ, PT ;  /* 0x000000ff0400720c */ /* 0x000fe40003f05070 */
[C---:B------:R-:W-:Y:S02]  /*4ad0*/  ISETP.NE.AND.EX P1, PT, R5.reuse, RZ, PT, P1 ;  /* 0x000000ff0500720c */ /* 0x040fe40003f25310 */
[----:B------:R-:W-:Y:S01]  /*4ae0*/  ISETP.NE.AND.EX P0, PT, R5, RZ, PT, P0 ;  /* 0x000000ff0500720c */ /* 0x000fe20003f05300 */
[----:B------:R-:W3:Y:S01]  /*4af0*/  @!UP2 LDCU UR5, c[0x0][0xb0c] ;  /* 0x00016180ff05a7ac */ /* 0x000ee20008000800 */
[----:B------:R-:W-:Y:S02]  /*4b00*/  USHF.L.U32 UR11, UR26, 0x6, URZ ;  /* 0x000000061a0b7899 */ /* 0x000fe400080006ff */
[----:B------:R-:W-:Y:S02]  /*4b10*/  USHF.L.U32 UR10, UR30, 0x6, URZ ;  /* 0x000000061e0a7899 */ /* 0x000fe400080006ff */
[----:B--2---:R-:W-:Y:S07]  /*4b20*/  UIMAD.WIDE.U32 UR6, UR14, UR20, URZ ;  /* 0x000000140e0672a5 */ /* 0x004fee000f8e00ff */
[----:B------:R-:W-:Y:S01]  /*4b30*/  @!UP2 UMOV UR4, UR7 ;  /* 0x000000070004ac82 */ /* 0x000fe20008000000 */
[----:B---3--:R-:W-:Y:S02]  /*4b40*/  @!UP2 UISETP.NE.AND UP0, UPT, UR5, 0x1, UPT ;  /* 0x000000010500a88c */ /* 0x008fe4000bf05270 */
[----:B------:R-:W-:Y:S02]  /*4b50*/  @!UP2 USHF.R.U32.HI UR4, URZ, UR21, UR4 ;  /* 0x00000015ff04a299 */ /* 0x000fe40008011604 */
[----:B------:R-:W-:Y:S02]  /*4b60*/  UIMAD.WIDE.U32 UR6, UR13, UR23, URZ ;  /* 0x000000170d0672a5 */ /* 0x000fe4000f8e00ff */
[----:B------:R-:W-:Y:S02]  /*4b70*/  @!UP2 USEL UR8, UR14, UR4, !UP0 ;  /* 0x000000040e08a287 */ /* 0x000fe4000c000000 */
[----:B------:R-:W-:Y:S03]  /*4b80*/  @!UP2 UISETP.NE.AND UP0, UPT, UR22, 0x1, UPT ;  /* 0x000000011600a88c */ /* 0x000fe6000bf05270 */
[----:B------:R-:W-:Y:S02]  /*4b90*/  @!UP2 UMOV UR6, UR7 ;  /* 0x000000070006ac82 */ /* 0x000fe40008000000 */
[----:B------:R-:W2:Y:S02]  /*4ba0*/  @!UP2 LDCU UR4, c[0x0][0xb20] ;  /* 0x00016400ff04a7ac */ /* 0x000ea40008000800 */
[----:B--2---:R-:W-:Y:S04]  /*4bb0*/  @!UP2 USHF.R.U32.HI UR6, URZ, UR4, UR6 ;  /* 0x00000004ff06a299 */ /* 0x004fe80008011606 */
[----:B------:R-:W-:Y:S04]  /*4bc0*/  @!UP2 USEL UR6, UR13, UR6, !UP0 ;  /* 0x000000060d06a287 */ /* 0x000fe8000c000000 */
[----:B------:R-:W-:Y:S02]  /*4bd0*/  @!UP2 UIADD3 UR4, UPT, UPT, -UR8, UR6, URZ ;  /* 0x000000060804a290 */ /* 0x000fe4000fffe1ff */
[----:B------:R-:W-:Y:S02]  /*4be0*/  @!UP2 UIADD3 UR6, UPT, UPT, UR8, -UR6, URZ ;  /* 0x800000060806a290 */ /* 0x000fe4000fffe0ff */
[----:B------:R-:W-:Y:S02]  /*4bf0*/  @!UP2 UIMAD UR14, UR4, UR5, UR14 ;  /* 0x00000005040ea2a4 */ /* 0x000fe4000f8e020e */
[----:B------:R-:W-:Y:S01]  /*4c00*/  @!UP2 UIMAD UR13, UR6, UR22, UR13 ;  /* 0x00000016060da2a4 */ /* 0x000fe2000f8e020d */
[----:B------:R-:W-:Y:S11]  /*4c10*/  BRA.U UP3, `(.L_x_86) ;  /* 0x0000000103107547 */ /* 0x000ff6000b800000 */
[----:B------:R-:W-:Y:S04]  /*4c20*/  MOV R6, UR37 ;  /* 0x0000002500067c02 */ /* 0x000fe80008000f00 */
[----:B------:R-:W-:Y:S04]  /*4c30*/  SHF.L.U32 R6, R6, 0x1f, RZ ;  /* 0x0000001f06067819 */ /* 0x000fe800000006ff */
[----:B------:R-:W2:Y:S02]  /*4c40*/  SYNCS.PHASECHK.TRANS64.TRYWAIT P2, [UR24+0xf8], R6 ;  /* 0x0000f806ff0075a7 */ /* 0x000ea40008041118 */
[----:B--2---:R-:W-:Y:S05]  /*4c50*/  @!P2 BRA `(.L_x_87) ;  /* 0x0000003800d4a947 */ /* 0x004fea0003800000 */
.L_x_86:
[----:B------:R-:W-:Y:S05]  /*4c60*/  @!P1 BRA `(.L_x_88) ;  /* 0x0000000000309947 */ /* 0x000fea0003800000 */
[----:B----4-:R-:W-:Y:S01]  /*4c70*/  ISETP.NE.U32.AND P1, PT, R2, RZ, PT ;  /* 0x000000ff0200720c */ /* 0x010fe20003f25070 */
[----:B------:R-:W2:Y:S01]  /*4c80*/  LDCU.64 UR4, c[0x0][0x358] ;  /* 0x00006b00ff0477ac */ /* 0x000ea20008000a00 */
[----:B------:R-:W-:Y:S02]  /*4c90*/  IMAD.MOV.U32 R53, RZ, RZ, 0x1 ;  /* 0x00000001ff357424 */ /* 0x000fe400078e00ff */
[----:B------:R-:W-:Y:S11]  /*4ca0*/  ISETP.NE.AND.EX P1, PT, R3, RZ, PT, P1 ;  /* 0x000000ff0300720c */ /* 0x000ff60003f25310 */
[----:B------:R-:W-:Y:S02]  /*4cb0*/  @!UPT UIADD3 URZ, UPT, UPT, URZ, URZ, URZ ;  /* 0x000000fffffff290 */ /* 0x000fe4000fffe0ff */
[----:B------:R-:W3:Y:S01]  /*4cc0*/  @P1 LDC.64 R8, c[0x0][0x888] ;  /* 0x00022200ff081b82 */ /* 0x000ee20000000a00 */
[----:B-1----:R-:W-:Y:S04]  /*4cd0*/  @P1 IMAD R0, R4, UR36, RZ ;  /* 0x0000002404001c24 */ /* 0x002fe8000f8e02ff */
[----:B---3--:R-:W-:Y:S04]  /*4ce0*/  @P1 IMAD.WIDE R8, R0, 0x4, R8 ;  /* 0x0000000400081825 */ /* 0x008fe800078e0208 */
[----:B------:R-:W-:Y:S01]  /*4cf0*/  HFMA2 R0, -RZ, RZ, 0, 5.9604644775390625e-08 ;  /* 0x00000001ff007431 */ /* 0x000fe200000001ff */
[----:B--2--5:R2:W5:Y:S04]  /*4d00*/  @P1 LDG.E R26, desc[UR4][R8.64] ;  /* 0x00000004081a1981 */ /* 0x024568000c1e1900 */
[----:B------:R-:W-:Y:S01]  /*4d10*/  @!P1 PRMT R53, R0, 0x7610, R53 ;  /* 0x0000761000359816 */ /* 0x000fe20000000035 */
[----:B--2---:R-:W3:Y:S06]  /*4d20*/  @!P1 LDC R26, c[0x0][0x880] ;  /* 0x00022000ff1a9b82 */ /* 0x004eec0000000800 */
.L_x_88:
[----:B---3-5:R-:W-:Y:S01]  /*4d30*/  @!P0 FSETP.EQ.AND P1, PT, R26, RZ, PT ;  /* 0x000000ff1a00820b */ /* 0x028fe20003f22000 */
[----:B------:R-:W-:Y:S01]  /*4d40*/  @!UPT UIADD3 URZ, UPT, UPT, URZ, URZ, URZ ;  /* 0x000000fffffff290 */ /* 0x000fe2000fffe0ff */
[----:B------:R-:W-:Y:S11]  /*4d50*/  @!P0 BRA `(.L_x_89) ;  /* 0x0000000000188947 */ /* 0x000ff60003800000 */
[----:B------:R-:W-:Y:S02]  /*4d60*/  LOP3.LUT P0, RZ, R53, 0xff, RZ, 0xc0, !PT ;  /* 0x000000ff35ff7812 */ /* 0x000fe4000780c0ff */
[----:B----4-:R-:W-:Y:S04]  /*4d70*/  ISETP.NE.U32.AND P1, PT, R2, RZ, PT ;  /* 0x000000ff0200720c */ /* 0x010fe80003f25070 */
[----:B------:R-:W-:Y:S04]  /*4d80*/  ISETP.NE.AND.EX P1, PT, R3, RZ, PT, P1 ;  /* 0x000000ff0300720c */ /* 0x000fe80003f25310 */
[----:B------:R-:W-:Y:S03]  /*4d90*/  PLOP3.LUT P1, PT, P1, PT, PT, 0x8, 0x80 ;  /* 0x000000000080781c */ /* 0x000fe60000f2e170 */
[----:B------:R-:W-:Y:S11]  /*4da0*/  @P0 FSETP.EQ.AND P1, PT, R26, RZ, PT ;  /* 0x000000ff1a00020b */ /* 0x000ff60003f22000 */
[----:B------:R-:W-:Y:S02]  /*4db0*/  @!UPT UIADD3 URZ, UPT, UPT, URZ, URZ, URZ ;  /* 0x000000fffffff290 */ /* 0x000fe4000fffe0ff */
.L_x_89:
[----:B------:R-:W-:Y:S01]  /*4dc0*/  ULEA UR4, UR12, UR24, 0x3 ;  /* 0x000000180c047291 */ /* 0x000fe2000f8e18ff */
[----:B------:R-:W-:Y:S02]  /*4dd0*/  SHF.L.U32 R9, R15, 0x1f, RZ ;  /* 0x0000001f0f097819 */ /* 0x000fe400000006ff */
[----:B------:R-:W-:Y:S04]  /*4de0*/  ELECT P0, URZ, PT ;  /* 0x0000000000ff782f */ /* 0x000fe80003800000 */
[----:B------:R-:W-:Y:S02]  /*4df0*/  PLOP3.LUT P1, PT, P1, P0, PT, 0xf2, 0x2f ;  /* 0x00000000002f781c */ /* 0x000fe40000f21e72 */
[----:B------:R-:W2:Y:S11]  /*4e00*/  SYNCS.PHASECHK.TRANS64.TRYWAIT P2, [UR4+0xd8], R9 ;  /* 0x0000d809ff0075a7 */ /* 0x000eb60008041104 */
[----:B------:R-:W-:Y:S05]  /*4e10*/  @!P1 IADD3 R8, P0, PT, R16, 0x580, RZ ;  /* 0x0000058010089810 */ /* 0x000fea0007f1e0ff */
[----:B-1----:R-:W-:Y:S01]  /*4e20*/  @!P1 IMAD.X R6, RZ, RZ, R17, P0 ;  /* 0x000000ffff069224 */ /* 0x002fe200000e0611 */
[----:B--2---:R-:W-:Y:S07]  /*4e30*/  @!P2 BRA `(.L_x_90) ;  /* 0x000000380074a947 */ /* 0x004fee0003800000 */
.L_x_177:
[----:B------:R-:W-:Y:S01]  /*4e40*/  @!P1 R2UR UR7, R6 ;  /* 0x00000000060792ca */ /* 0x000fe200000e0000 */
[----:B------:R-:W-:Y:S01]  /*4e50*/  UIADD3 UR5, UPT, UPT, UR12, 0x1, URZ ;  /* 0x000000010c057890 */ /* 0x000fe2000fffe0ff */
[----:B------:R-:W-:Y:S01]  /*4e60*/  @!P1 R2UR UR6, R8 ;  /* 0x00000000080692ca */ /* 0x000fe200000e0000 */
[----:B------:R-:W-:Y:S01]  /*4e70*/  UIADD3 UR9, UPT, UPT, UR4, 0xc0, URZ ;  /* 0x000000c004097890 */ /* 0x000fe2000fffe0ff */
[----:B------:R-:W-:Y:S01]  /*4e80*/  @!P1 IMAD.MOV.U32 R6, RZ, RZ, 0x2000 ;  /* 0x00002000ff069424 */ /* 0x000fe200078e00ff */
[----:B------:R-:W-:Y:S01]  /*4e90*/  UISETP.NE.AND UP0, UPT, UR5, 0x3, UPT ;  /* 0x000000030500788c */ /* 0x000fe2000bf05270 */
[----:B------:R-:W-:Y:S01]  /*4ea0*/  VIADD R14, R14, 0x1 ;  /* 0x000000010e0e7836 */ /* 0x000fe20000000000 */
[----:B------:R-:W-:Y:S01]  /*4eb0*/  UMOV UR22, 0x0 ;  /* 0x0000000000167882 */ /* 0x000fe20000000000 */
[----:B------:R-:W-:Y:S01]  /*4ec0*/  UMOV UR23, 0x10000000 ;  /* 0x1000000000177882 */ /* 0x000fe20000000000 */
[----:B------:R-:W-:Y:S04]  /*4ed0*/  UPRMT UR20, UR54, 0x654, UR9 ;  /* 0x0000065436147896 */ /* 0x000fe80008000009 */
[----:B-1----:R-:W-:Y:S01]  /*4ee0*/  IMAD.U32 R9, RZ, RZ, UR7 ;  /* 0x00000007ff097e24 */ /* 0x002fe2000f8e00ff */
[----:B------:R-:W-:Y:S01]  /*4ef0*/  USEL UR7, URZ, 0x1, UP0 ;  /* 0x00000001ff077887 */ /* 0x000fe20008000000 */
[----:B------:R-:W-:Y:S01]  /*4f00*/  IMAD.U32 R8, RZ, RZ, UR6 ;  /* 0x00000006ff087e24 */ /* 0x000fe2000f8e00ff */
[----:B------:R-:W-:Y:S02]  /*4f10*/  USEL UR6, UR5, URZ, UP0 ;  /* 0x000000ff05067287 */ /* 0x000fe40008000000 */
[----:B------:R-:W-:Y:S01]  /*4f20*/  VOTEU.ALL UP0, P1 ;  /* 0x0000000000ff7886 */ /* 0x000fe20000800000 */
[----:B------:R-:W-:Y:S02]  /*4f30*/  @!P1 R2UR UR19, R9 ;  /* 0x00000000091392ca */ /* 0x000fe400000e0000 */
[----:B------:R-:W-:Y:S02]  /*4f40*/  @!P1 R2UR UR18, R8 ;  /* 0x00000000081292ca */ /* 0x000fe400000e0000 */
[----:B------:R-:W-:Y:S01]  /*4f50*/  @!UP0 ULEA UR5, UR12, UR24, 0xd ;  /* 0x000000180c058291 */ /* 0x000fe2000f8e68ff */
[----:B------:R-:W-:Y:S02]  /*4f60*/  LOP3.LUT R15, R15, UR7, RZ, 0x3c, !PT ;  /* 0x000000070f0f7c12 */ /* 0x000fe4000f8e3cff */
[----:B------:R-:W-:Y:S01]  /*4f70*/  UMOV UR12, UR36 ;  /* 0x00000024000c7c82 */ /* 0x000fe20008000000 */
[----:B------:R-:W-:Y:S01]  /*4f80*/  @!UP0 UIADD3 UR8, UPT, UPT, UR5, 0x400, URZ ;  /* 0x0000040005088890 */ /* 0x000fe2000fffe0ff */
[----:B------:R-:W-:Y:S01]  /*4f90*/  SHF.L.U32 R0, R15, 0x1f, RZ ;  /* 0x0000001f0f007819 */ /* 0x000fe200000006ff */
[----:B------:R-:W-:Y:S01]  /*4fa0*/  VOTEU.ALL UP0, P1 ;  /* 0x0000000000ff7886 */ /* 0x000fe20000800000 */
[----:B------:R-:W-:Y:S06]  /*4fb0*/  ULEA UR5, UR6, UR24, 0x3 ;  /* 0x0000001806057291 */ /* 0x000fec000f8e18ff */
[----:B------:R1:W-:Y:S01]  /*4fc0*/  @!UP0 UTMALDG.3D [UR8], [UR18], desc[UR22] ;  /* 0x00001608120085b4 */ /* 0x0003e20008011000 */
[----:B------:R1:W-:Y:S01]  /*4fd0*/  @!P1 SYNCS.ARRIVE.TRANS64.RED.A0TR RZ, [UR4+0xc0], R6 ;  /* 0x0000c006ffff99a7 */ /* 0x0003e20008300404 */
[----:B------:R-:W-:Y:S01]  /*4fe0*/  SYNCS.ARRIVE.TRANS64.RED.A1T0 RZ, [UR20], RZ ;  /* 0x000000ffffff79a7 */ /* 0x000fe20008100414 */
[----:B------:R-:W2:Y:S02]  /*4ff0*/  SYNCS.PHASECHK.TRANS64.TRYWAIT P0, [UR5+0xd8], R0 ;  /* 0x0000d800ff0075a7 */ /* 0x000ea40008001105 */
[----:B-12---:R-:W-:Y:S05]  /*5000*/  @!P0 BRA `(.L_x_91) ;  /* 0x0000003800188947 */ /* 0x006fea0003800000 */
.L_x_179:
[----:B------:R-:W-:Y:S01]  /*5010*/  UIADD3 UR9, UPT, UPT, UR5, 0xc0, URZ ;  /* 0x000000c005097890 */ /* 0x000fe2000fffe0ff */
[----:B-1----:R-:W-:Y:S01]  /*5020*/  @!P1 IADD3 R6, P0, PT, R16, 0x580, RZ ;  /* 0x0000058010069810 */ /* 0x002fe20007f1e0ff */
[----:B------:R-:W-:Y:S01]  /*5030*/  UPLOP3.LUT UP3, UPT, UPT, UPT, UPT, 0x80, 0x8 ;  /* 0x000000000008789c */ /* 0x000fe20003f6f070 */
[----:B------:R-:W-:Y:S01]  /*5040*/  R2UR UR23, R55 ;  /* 0x00000000371772ca */ /* 0x000fe200000e0000 */
[----:B------:R-:W-:Y:S01]  /*5050*/  UMOV UR20, 0x0 ;  /* 0x0000000000147882 */ /* 0x000fe20000000000 */
[----:B------:R-:W-:Y:S01]  /*5060*/  @!P1 R2UR UR7, R6 ;  /* 0x00000000060792ca */ /* 0x000fe200000e0000 */
[----:B------:R-:W-:Y:S01]  /*5070*/  @!P1 IMAD.X R0, RZ, RZ, R17, P0 ;  /* 0x000000ffff009224 */ /* 0x000fe200000e0611 */
[----:B------:R-:W-:Y:S01]  /*5080*/  UMOV UR21, 0x10000000 ;  /* 0x1000000000157882 */ /* 0x000fe20000000000 */
[----:B------:R-:W-:Y:S01]  /*5090*/  UMOV UR12, UR36 ;  /* 0x00000024000c7c82 */ /* 0x000fe20008000000 */
[----:B------:R-:W-:Y:S01]  /*50a0*/  VOTEU.ALL UP0, P1 ;  /* 0x0000000000ff7886 */ /* 0x000fe20000800000 */
[----:B------:R-:W-:Y:S01]  /*50b0*/  R2UR UR22, R56 ;  /* 0x00000000381672ca */ /* 0x000fe200000e0000 */
[----:B------:R-:W-:Y:S01]  /*50c0*/  UMOV UR36, UR25 ;  /* 0x0000001900247c82 */ /* 0x000fe20008000000 */
[----:B------:R-:W-:Y:S02]  /*50d0*/  @!P1 R2UR UR4, R0 ;  /* 0x00000000000492ca */ /* 0x000fe400000e0000 */
[----:B------:R-:W-:Y:S01]  /*50e0*/  @!UP0 UIADD3 UR10, UPT, UPT, UR10, 0x20, URZ ;  /* 0x000000200a0a8890 */ /* 0x000fe2000fffe0ff */
[C---:B------:R-:W-:Y:S01]  /*50f0*/  ISETP.NE.AND P0, PT, R14.reuse, 0x2, PT ;  /* 0x000000020e00780c */ /* 0x040fe20003f05270 */
[----:B------:R-:W-:Y:S02]  /*5100*/  UIADD3 UR30, UPT, UPT, UR13, UR23, URZ ;  /* 0x000000170d1e7290 */ /* 0x000fe4000fffe0ff */
[----:B------:R-:W-:Y:S01]  /*5110*/  IMAD.U32 R8, RZ, RZ, UR7 ;  /* 0x00000007ff087e24 */ /* 0x000fe2000f8e00ff */
[----:B------:R-:W-:Y:S02]  /*5120*/  SEL R0, RZ, 0x1, P0 ;  /* 0x00000001ff007807 */ /* 0x000fe40000000000 */
[----:B------:R-:W-:Y:S02]  /*5130*/  SEL R14, R14, RZ, P0 ;  /* 0x000000ff0e0e7207 */ /* 0x000fe40000000000 */
[----:B------:R-:W-:Y:S01]  /*5140*/  @!P1 R2UR UR18, R8 ;  /* 0x00000000081292ca */ /* 0x000fe200000e0000 */
[----:B------:R-:W-:Y:S01]  /*5150*/  UIADD3 UR26, UPT, UPT, UR14, UR22, URZ ;  /* 0x000000160e1a7290 */ /* 0x000fe2000fffe0ff */
[----:B------:R-:W-:Y:S01]  /*5160*/  IMAD.U32 R9, RZ, RZ, UR4 ;  /* 0x00000004ff097e24 */ /* 0x000fe2000f8e00ff */
[----:B------:R-:W-:Y:S01]  /*5170*/  @!UP0 ULEA UR4, UR6, UR24, 0xd ;  /* 0x0000001806048291 */ /* 0x000fe2000f8e68ff */
[----:B------:R-:W-:Y:S03]  /*5180*/  LOP3.LUT R13, R13, R0, RZ, 0x3c, !PT ;  /* 0x000000000d0d7212 */ /* 0x000fe600078e3cff */
[----:B------:R-:W-:Y:S01]  /*5190*/  @!P1 R2UR UR19, R9 ;  /* 0x00000000091392ca */ /* 0x000fe200000e0000 */
[----:B------:R-:W-:Y:S01]  /*51a0*/  @!UP0 UIADD3 UR8, UPT, UPT, UR4, 0x400, URZ ;  /* 0x0000040004088890 */ /* 0x000fe2000fffe0ff */
[----:B------:R-:W-:Y:S01]  /*51b0*/  VOTEU.ALL UP0, P1 ;  /* 0x0000000000ff7886 */ /* 0x000fe20000800000 */
[----:B------:R-:W-:Y:S10]  /*51c0*/  UPRMT UR4, UR54, 0x654, UR9 ;  /* 0x0000065436047896 */ /* 0x000ff40008000009 */
[----:B------:R1:W-:Y:S01]  /*51d0*/  @!UP0 UTMALDG.3D [UR8], [UR18], desc[UR20] ;  /* 0x00001408120085b4 */ /* 0x0003e20008011000 */
[----:B------:R3:W-:Y:S01]  /*51e0*/  @!P1 SYNCS.ARRIVE.TRANS64.RED.A0TR RZ, [UR5+0xc0], R7 ;  /* 0x0000c007ffff99a7 */ /* 0x0007e20008300405 */
[----:B------:R-:W-:Y:S01]  /*51f0*/  SYNCS.ARRIVE.TRANS64.RED.A1T0 RZ, [UR4], RZ ;  /* 0x000000ffffff79a7 */ /* 0x000fe20008100404 */
[----:B------:R-:W-:Y:S04]  /*5200*/  UIADD3 UR4, UPT, UPT, UR6, 0x1, URZ ;  /* 0x0000000106047890 */ /* 0x000fe8000fffe0ff */
[----:B------:R-:W-:Y:S04]  /*5210*/  UISETP.NE.AND UP0, UPT, UR4, 0x3, UPT ;  /* 0x000000030400788c */ /* 0x000fe8000bf05270 */
[----:B------:R-:W-:Y:S06]  /*5220*/  USEL UR5, URZ, 0x1, UP0 ;  /* 0x00000001ff057887 */ /* 0x000fec0008000000 */
[----:B------:R-:W-:Y:S01]  /*5230*/  LOP3.LUT R15, R15, UR5, RZ, 0x3c, !PT ;  /* 0x000000050f0f7c12 */ /* 0x000fe2000f8e3cff */
[----:B-1----:R-:W-:Y:S01]  /*5240*/  USEL UR12, UR4, URZ, UP0 ;  /* 0x000000ff040c7287 */ /* 0x002fe20008000000 */
[----:B------:R-:W-:Y:S11]  /*5250*/  BRA.U UP1, `(.L_x_92) ;  /* 0xfffffff101f07547 */ /* 0x000ff6000b83ffff */
[----:B------:R-:W-:Y:S01]  /*5260*/  UIADD3 UR24, UPT, UPT, UR24, 0xd8, URZ ;  /* 0x000000d818187890 */ /* 0x000fe2000fffe0ff */
[----:B----4-:R-:W-:-:S03]  /*5270*/  SHF.L.U32 R2, R15, 0x1f, RZ ;  /* 0x0000001f0f027819 */ /* 0x010fc600000006ff */
[----:B------:R-:W-:-:S09]  /*5280*/  ULEA UR4, UR12, UR24, 0x3 ;  /* 0x000000180c047291 */ /* 0x000fd2000f8e18ff */
[----:B------:R-:W1:Y:S02]  /*5290*/  SYNCS.PHASECHK.TRANS64.TRYWAIT P0, [UR4], R2 ;  /* 0x00000002ff0075a7 */ /* 0x000e640008001104 */
[----:B-1----:R-:W-:Y:S05]  /*52a0*/  @!P0 BRA `(.L_x_93) ;  /* 0x0000003400888947 */ /* 0x002fea0003800000 */
.L_x_181:
        /* <DEDUP_REMOVED lines=9> */
.L_x_183:
[----:B------:R-:W-:-:S04]  /*5340*/  UIADD3 UR4, UPT, UPT, UR4, 0x1, URZ ;  /* 0x0000000104047890 */ /* 0x000fc8000fffe0ff */
[----:B------:R-:W-:-:S04]  /*5350*/  UISETP.NE.AND UP0, UPT, UR4, 0x3, UPT ;  /* 0x000000030400788c */ /* 0x000fc8000bf05270 */
[----:B------:R-:W-:Y:S02]  /*5360*/  USEL UR5, URZ, 0x1, UP0 ;  /* 0x00000001ff057887 */ /* 0x000fe40008000000 */
[----:B------:R-:W-:-:S04]  /*5370*/  USEL UR4, UR4, URZ, UP0 ;  /* 0x000000ff04047287 */ /* 0x000fc80008000000 */
[----:B------:R-:W-:Y:S01]  /*5380*/  ULEA UR4, UR4, UR24, 0x3 ;  /* 0x0000001804047291 */ /* 0x000fe2000f8e18ff */
[----:B-1----:R-:W-:-:S04]  /*5390*/  LOP3.LUT R2, R15, UR5, RZ, 0x3c, !PT ;  /* 0x000000050f027c12 */ /* 0x002fc8000f8e3cff */
[----:B------:R-:W-:Y:S01]  /*53a0*/  SHF.L.U32 R2, R2, 0x1f, RZ ;  /* 0x0000001f02027819 */ /* 0x000fe200000006ff */
[----:B------:R-:W-:-:S07]  /*53b0*/  IMAD.U32 R0, RZ, RZ, UR4 ;  /* 0x00000004ff007e24 */ /* 0x000fce000f8e00ff */
.L_x_95:
[----:B-1----:R1:W2:Y:S02]  /*53c0*/  SYNCS.PHASECHK.TRANS64.TRYWAIT P0, [R0+URZ], R2 ;  /* 0x00000002000075a7 */ /* 0x0022a400080011ff */
[----:B--2---:R-:W-:Y:S05]  /*53d0*/  @!P0 NANOSLEEP.SYNCS 0x989680 ;  /* 0x009896800000895d */ /* 0x004fea0003900000 */
[----:B------:R-:W2:Y:S02]  /*53e0*/  @!P0 SYNCS.PHASECHK.TRANS64 P0, [R0+URZ], R2 ;  /* 0x00000002000085a7 */ /* 0x000ea400080010ff */
[----:B--2---:R-:W-:Y:S05]  /*53f0*/  @P0 EXIT ;  /* 0x000000000000094d */ /* 0x004fea0003800000 */
[----:B------:R-:W-:Y:S05]  /*5400*/  BRA `(.L_x_95) ;  /* 0xfffffffc00ec7947 */ /* 0x000fea000383ffff */
.L_x_83:
[----:B------:R-:W-:-:S06]  /*5410*/  UISETP.GE.AND UP0, UPT, UR22, 0x4, UPT ;  /* 0x000000041600788c */ /* 0x000fcc000bf06270 */
[----:B------:R-:W-:-:S13]  /*5420*/  PLOP3.LUT P0, PT, PT, PT, UP0, 0x80, 0x8 ;  /* 0x000000000008781c */ /* 0x000fda0003f0f008 */
[----:B------:R-:W-:Y:S05]  /*5430*/  @!P0 EXIT ;  /* 0x000000000000894d */ /* 0x000fea0003800000 */
[----:B------:R-:W-:Y:S01]  /*5440*/  BAR.SYNC.DEFER_BLOCKING 0x6, 0xa0 ;  /* 0x0182800000007b1d */ /* 0x000fe20000010000 */
[C---:B------:R-:W-:Y:S01]  /*5450*/  IMAD.SHL.U32 R4, R64.reuse, 0x20, RZ ;  /* 0x0000002040047824 */ /* 0x040fe200078e00ff */
[C---:B------:R-:W-:Y:S01]  /*5460*/  R2P PR, R64.reuse, 0x6 ;  /* 0x0000000640007804 */ /* 0x040fe20000000000 */
[C---:B------:R-:W-:Y:S01]  /*5470*/  IMAD.SHL.U32 R2, R64.reuse, 0x4, RZ ;  /* 0x0000000440027824 */ /* 0x040fe200078e00ff */
[----:B------:R-:W-:Y:S01]  /*5480*/  CS2R R60, SRZ ;  /* 0x00000000003c7805 */ /* 0x000fe2000001ff00 */
[----:B------:R-:W-:Y:S01]  /*5490*/  IMAD.U32 R23, R64, 0x10000, RZ ;  /* 0x0001000040177824 */ /* 0x000fe200078e00ff */
[----:B------:R-:W-:Y:S01]  /*54a0*/  UMOV UR44, 0x400 ;  /* 0x00000400002c7882 */ /* 0x000fe20000000000 */
[----:B------:R-:W1:Y:S01]  /*54b0*/  LDCU.64 UR4, c[0x0][0x890] ;  /* 0x00011200ff0477ac */ /* 0x000e620008000a00 */
[----:B------:R-:W2:Y:S01]  /*54c0*/  LDC.64 R50, c[0x0][0x8b0] ;  /* 0x00022c00ff327b82 */ /* 0x000ea20000000a00 */
[----:B------:R-:W-:Y:S01]  /*54d0*/  LOP3.LUT R3, R4, 0xe0, RZ, 0xc0, !PT ;  /* 0x000000e004037812 */ /* 0x000fe200078ec0ff */
[----:B------:R-:W-:Y:S01]  /*54e0*/  IMAD.SHL.U32 R52, R64, 0x10, RZ ;  /* 0x0000001040347824 */ /* 0x000fe200078e00ff */
[----:B------:R-:W-:Y:S01]  /*54f0*/  ULEA UR44, UR54, UR44, 0x18 ;  /* 0x0000002c362c7291 */ /* 0x000fe2000f8ec0ff */
[----:B------:R-:W-:Y:S01]  /*5500*/  LOP3.LUT R4, R4, 0x100, RZ, 0xc0, !PT ;  /* 0x0000010004047812 */ /* 0x000fe200078ec0ff */
[----:B------:R-:W-:Y:S01]  /*5510*/  IMAD.MOV.U32 R63, RZ, RZ, 0x8 ;  /* 0x00000008ff3f7424 */ /* 0x000fe200078e00ff */
[----:B------:R-:W-:Y:S01]  /*5520*/  LOP3.LUT R2, R3, 0x1c, R2, 0xf8, !PT ;  /* 0x0000001c03027812 */ /* 0x000fe200078ef802 */
[----:B------:R-:W-:Y:S01]  /*5530*/  IMAD.MOV.U32 R62, RZ, RZ, 0x10 ;  /* 0x00000010ff3e7424 */ /* 0x000fe200078e00ff */
[----:B------:R-:W3:Y:S01]  /*5540*/  LDC.64 R48, c[0x0][0x8a8] ;  /* 0x00022a00ff307b82 */ /* 0x000ee20000000a00 */
[----:B------:R-:W-:Y:S01]  /*5550*/  SHF.R.U32.HI R3, RZ, 0x2, R64 ;  /* 0x00000002ff037819 */ /* 0x000fe20000011640 */
[----:B------:R-:W-:Y:S01]  /*5560*/  IMAD.MOV.U32 R22, RZ, RZ, RZ ;  /* 0x000000ffff167224 */ /* 0x000fe200078e00ff */
[----:B------:R-:W-:Y:S01]  /*5570*/  LOP3.LUT R23, R23, 0x600000, RZ, 0xc0, !PT ;  /* 0x0060000017177812 */ /* 0x000fe200078ec0ff */
[----:B------:R-:W-:Y:S01]  /*5580*/  IMAD.MOV.U32 R59, RZ, RZ, RZ ;  /* 0x000000ffff3b7224 */ /* 0x000fe200078e00ff */
[----:B------:R-:W-:Y:S01]  /*5590*/  LOP3.LUT R52, R4, 0x600, R52, 0xf8, !PT ;  /* 0x0000060004347812 */ /* 0x000fe200078ef834 */
[----:B------:R-:W4:Y:S01]  /*55a0*/  LDCU UR63, c[0x0][0x370] ;  /* 0x00006e00ff3f77ac */ /* 0x000f220008000800 */
[----:B------:R-:W-:Y:S01]  /*55b0*/  LOP3.LUT R2, R2, 0x4, R3, 0x78, !PT ;  /* 0x0000000402027812 */ /* 0x000fe200078e7803 */
[----:B------:R-:W4:Y:S01]  /*55c0*/  LDS R0, [UR44+0x1b0] ;  /* 0x0001b02cff007984 */ /* 0x000f220008000800 */
[----:B-1----:R-:W-:Y:S01]  /*55d0*/  IMAD.U32 R66, RZ, RZ, UR4 ;  /* 0x00000004ff427e24 */ /* 0x002fe2000f8e00ff */
[----:B------:R-:W-:Y:S01]  /*55e0*/  UIADD3 UR4, UPT, UPT, UR44, 0x400, URZ ;  /* 0x000004002c047890 */ /* 0x000fe2000fffe0ff */
[----:B------:R-:W-:Y:S01]  /*55f0*/  LOP3.LUT R52, R52, R2, RZ, 0xfc, !PT ;  /* 0x0000000234347212 */ /* 0x000fe200078efcff */
[----:B------:R-:W-:Y:S01]  /*5600*/  IMAD.U32 R65, RZ, RZ, UR5 ;  /* 0x00000005ff417e24 */ /* 0x000fe2000f8e00ff */
[----:B------:R-:W-:Y:S01]  /*5610*/  LOP3.LUT R64, R64, 0x60, RZ, 0xc0, !PT ;  /* 0x0000006040407812 */ /* 0x000fe200078ec0ff */
[----:B------:R-:W1:Y:S01]  /*5620*/  LDCU UR41, c[0x0][0xb0c] ;  /* 0x00016180ff2977ac */ /* 0x000e620008000800 */
[----:B------:R-:W-:Y:S01]  /*5630*/  SEL R63, R63, 0xfffffff8, !P1 ;  /* 0xfffffff83f3f7807 */ /* 0x000fe20004800000 */
[----:B------:R-:W-:Y:S01]  /*5640*/  IMAD.U32 R68, RZ, RZ, UR4 ;  /* 0x00000004ff447e24 */ /* 0x000fe2000f8e00ff */
[----:B------:R-:W-:Y:S01]  /*5650*/  SEL R62, R62, 0xfffffff0, !P2 ;  /* 0xfffffff03e3e7807 */ /* 0x000fe20005000000 */
[----:B------:R-:W1:Y:S01]  /*5660*/  LDCU UR39, c[0x0][0xb30] ;  /* 0x00016600ff2777ac */ /* 0x000e620008000800 */
[----:B------:R-:W1:Y:S01]  /*5670*/  LDCU.64 UR60, c[0x0][0x888] ;  /* 0x00011100ff3c77ac */ /* 0x000e620008000a00 */
[----:B------:R-:W1:Y:S01]  /*5680*/  LDCU.64 UR42, c[0x0][0xb28] ;  /* 0x00016500ff2a77ac */ /* 0x000e620008000a00 */
[----:B------:R-:W1:Y:S01]  /*5690*/  LDCU.128 UR56, c[0x0][0xb10] ;  /* 0x00016200ff3877ac */ /* 0x000e620008000c00 */
[----:B------:R-:W1:Y:S01]  /*56a0*/  LDCU UR62, c[0x0][0x374] ;  /* 0x00006e80ff3e77ac */ /* 0x000e620008000800 */
[----:B------:R-:W-:Y:S01]  /*56b0*/  UMOV UR55, 0x1 ;  /* 0x0000000100377882 */ /* 0x000fe20000000000 */
[----:B------:R-:W-:Y:S01]  /*56c0*/  UMOV UR46, URZ ;  /* 0x000000ff002e7c82 */ /* 0x000fe20008000000 */
[----:B------:R-:W-:Y:S01]  /*56d0*/  UMOV UR53, URZ ;  /* 0x000000ff00357c82 */ /* 0x000fe20008000000 */
[----:B------:R-:W-:Y:S01]  /*56e0*/  UMOV UR52, URZ ;  /* 0x000000ff00347c82 */ /* 0x000fe20008000000 */
[----:B-1234-:R-:W-:-:S07]  /*56f0*/  IMAD.IADD R23, R0, 0x1, R23 ;  /* 0x0000000100177824 */ /* 0x01efce00078e0217 */
.L_x_126:
[C---:B------:R-:W-:Y:S02]  /*5700*/  LEA R0, R59.reuse, UR44, 0x3 ;  /* 0x0000002c3b007c11 */ /* 0x040fe4000f8e18ff */
[----:B------:R-:W-:Y:S02]  /*5710*/  SHF.L.U32 R2, R60, 0x1f, RZ ;  /* 0x0000001f3c027819 */ /* 0x000fe400000006ff */
[----:B------:R-:W-:Y:S02]  /*5720*/  LEA R4, R59, UR44, 0x4 ;  /* 0x0000002c3b047c11 */ /* 0x000fe4000f8e20ff */
[----:B------:R-:W1:Y:S02]  /*5730*/  SYNCS.PHASECHK.TRANS64.TRYWAIT P0, [R0+URZ+0x100], R2 ;  /* 0x00010002000075a7 */ /* 0x000e6400080011ff */
[----:B-1----:R-:W-:Y:S05]  /*5740*/  @!P0 BRA `(.L_x_96) ;  /* 0x0000003000908947 */ /* 0x002fea0003800000 */
.L_x_184:
[----:B------:R-:W-:Y:S01]  /*5750*/  R2UR UR7, R67 ;  /* 0x00000000430772ca */ /* 0x000fe200000e0000 */
[----:B------:R-:W2:Y:S01]  /*5760*/  LDS.128 R4, [R4+0x190] ;  /* 0x0001900004047984 */ /* 0x000ea20000000c00 */
[----:B-1----:R-:W-:Y:S01]  /*5770*/  VIADD R0, R0, 0x110 ;  /* 0x0000011000007836 */ /* 0x002fe20000000000 */
[----:B------:R-:W-:Y:S04]  /*5780*/  UISETP.GE.AND UP0, UPT, UR40, 0x1, UPT ;  /* 0x000000012800788c */ /* 0x000fe8000bf06270 */
[----:B------:R-:W-:Y:S01]  /*5790*/  PRMT R0, RZ, 0x654, R0 ;  /* 0x00000654ff007816 */ /* 0x000fe20000000000 */
[----:B------:R-:W-:Y:S01]  /*57a0*/  @!PT LDS RZ, [RZ] ;  /* 0x00000000fffff984 */ /* 0x000fe20000000800 */
[----:B------:R-:W-:Y:S01]  /*57b0*/  @!PT LDS RZ, [RZ] ;  /* 0x00000000fffff984 */ /* 0x000fe20000000800 */
[----:B------:R-:W-:Y:S01]  /*57c0*/  @!PT LDS RZ, [RZ] ;  /* 0x00000000fffff984 */ /* 0x000fe20000000800 */
[----:B------:R-:W-:Y:S01]  /*57d0*/  @!PT LDS RZ, [RZ] ;  /* 0x00000000fffff984 */ /* 0x000fe20000000800 */
[----:B------:R1:W-:Y:S06]  /*57e0*/  MEMBAR.ALL.CTA ;  /* 0x0000000000007992 */ /* 0x0003ec0000008000 */
[----:B-1----:R-:W1:Y:S02]  /*57f0*/  FENCE.VIEW.ASYNC.S ;  /* 0x00000000000073c6 */ /* 0x002e640000000000 */
[----:B-1----:R1:W-:Y:S01]  /*5800*/  SYNCS.ARRIVE.TRANS64.RED.A1T0 RZ, [R0+URZ], RZ ;  /* 0x000000ff00ff79a7 */ /* 0x0023e200081004ff */
[----:B--2---:R-:W-:Y:S11]  /*5810*/  LOP3.LUT P0, RZ, R6, 0x1, RZ, 0xc0, !PT ;  /* 0x0000000106ff7812 */ /* 0x004ff6000780c0ff */
[----:B------:R-:W-:Y:S02]  /*5820*/  @!UPT UIADD3 URZ, UPT, UPT, URZ, URZ, URZ ;  /* 0x000000fffffff290 */ /* 0x000fe4000fffe0ff */
[----:B------:R-:W-:Y:S01]  /*5830*/  VOTEU.ANY UP1, P0 ;  /* 0x0000000000ff7886 */ /* 0x000fe20000020100 */
[----:B------:R-:W-:Y:S01]  /*5840*/  PLOP3.LUT P0, PT, PT, PT, UP1, 0x80, 0x8 ;  /* 0x000000000008781c */ /* 0x000fe20003f0f018 */
[----:B------:R-:W-:Y:S06]  /*5850*/  UP2UR UR4, UPR, URZ, 0x2 ;  /* 0x00000002ff047883 */ /* 0x000fec0008000000 */
[----:B------:R-:W-:Y:S06]  /*5860*/  IMAD.U32 R69, RZ, RZ, UR4 ;  /* 0x00000004ff457e24 */ /* 0x000fec000f8e00ff */
[----:B------:R-:W-:Y:S02]  /*5870*/  @P0 SHF.R.U32.HI R2, RZ, 0x10, R5 ;  /* 0x00000010ff020819 */ /* 0x000fe40000011605 */
[----:B------:R-:W-:Y:S02]  /*5880*/  @P0 MOV R3, R4 ;  /* 0x0000000400030202 */ /* 0x000fe40000000f00 */
[----:B------:R-:W-:Y:S02]  /*5890*/  @P0 R2UR UR4, R2 ;  /* 0x00000000020402ca */ /* 0x000fe400000e0000 */
[----:B------:R-:W-:Y:S02]  /*58a0*/  @P0 LOP3.LUT R4, R5, 0xffff, RZ, 0xc0, !PT ;  /* 0x0000ffff05040812 */ /* 0x000fe400078ec0ff */
[----:B------:R-:W-:Y:S02]  /*58b0*/  @P0 R2UR UR6, R3 ;  /* 0x00000000030602ca */ /* 0x000fe400000e0000 */
[----:B------:R-:W-:Y:S07]  /*58c0*/  @P0 R2UR UR5, R4 ;  /* 0x00000000040502ca */ /* 0x000fee00000e0000 */
[----:B------:R-:W-:Y:S02]  /*58d0*/  @UP1 UMOV UR7, UR4 ;  /* 0x0000000400071c82 */ /* 0x000fe40008000000 */
[----:B------:R-:W-:Y:S02]  /*58e0*/  IMAD.U32 R67, RZ, RZ, UR7 ;  /* 0x00000007ff437e24 */ /* 0x000fe4000f8e00ff */
[----:B------:R-:W-:Y:S02]  /*58f0*/  @UP1 UMOV UR38, UR6 ;  /* 0x0000000600261c82 */ /* 0x000fe40008000000 */
[----:B------:R-:W-:Y:S01]  /*5900*/  @UP1 UMOV UR37, UR5 ;  /* 0x0000000500251c82 */ /* 0x000fe20008000000 */
[----:B-1----:R-:W-:Y:S05]  /*5910*/  BRA.U !UP0, `(.L_x_97) ;  /* 0x0000000108cc7547 */ /* 0x002fea000b800000 */
[----:B------:R-:W1:Y:S01]  /*5920*/  LDCU UR12, c[0x0][0xb20] ;  /* 0x00016400ff0c77ac */ /* 0x000e620008000800 */
[----:B------:R-:W-:Y:S02]  /*5930*/  UIMAD.WIDE.U32 UR4, UR62, UR59, URZ ;  /* 0x0000003b3e0472a5 */ /* 0x000fe4000f8e00ff */
[----:B------:R-:W-:Y:S02]  /*5940*/  UIMAD.WIDE.U32 UR6, UR63, UR56, URZ ;  /* 0x000000383f0672a5 */ /* 0x000fe4000f8e00ff */
[----:B------:R-:W-:Y:S02]  /*5950*/  UISETP.NE.AND UP0, UPT, UR58, 0x1, UPT ;  /* 0x000000013a00788c */ /* 0x000fe4000bf05270 */
[----:B------:R-:W-:Y:S02]  /*5960*/  UIMAD.WIDE.U32 UR8, UR37, UR59, URZ ;  /* 0x0000003b250872a5 */ /* 0x000fe4000f8e00ff */
[----:B------:R-:W-:Y:S02]  /*5970*/  UIMAD.WIDE.U32 UR10, UR38, UR56, URZ ;  /* 0x00000038260a72a5 */ /* 0x000fe4000f8e00ff */
[----:B------:R-:W-:Y:S02]  /*5980*/  UISETP.NE.AND UP1, UPT, UR41, 0x1, UPT ;  /* 0x000000012900788c */ /* 0x000fe4000bf25270 */
[----:B------:R-:W-:Y:S01]  /*5990*/  UISETP.NE.AND UP2, UPT, UR40, 0x1, UPT ;  /* 0x000000012800788c */ /* 0x000fe2000bf45270 */
[----:B------:R-:W-:Y:S02]  /*59a0*/  UMOV UR4, UR5 ;  /* 0x0000000500047c82 */ /* 0x000fe40008000000 */
[----:B-1----:R-:W-:Y:S03]  /*59b0*/  USHF.R.U32.HI UR5, URZ, UR12, UR4 ;  /* 0x0000000cff057299 */ /* 0x002fe60008011604 */
[----:B------:R-:W-:Y:S02]  /*59c0*/  UMOV UR4, UR7 ;  /* 0x0000000700047c82 */ /* 0x000fe40008000000 */
[----:B------:R-:W-:Y:S02]  /*59d0*/  USHF.R.U32.HI UR7, URZ, UR57, UR4 ;  /* 0x00000039ff077299 */ /* 0x000fe40008011604 */
[----:B------:R-:W-:Y:S02]  /*59e0*/  USEL UR4, UR62, UR5, !UP0 ;  /* 0x000000053e047287 */ /* 0x000fe4000c000000 */
[----:B------:R-:W-:Y:S01]  /*59f0*/  USEL UR7, UR63, UR7, !UP1 ;  /* 0x000000073f077287 */ /* 0x000fe2000c800000 */
[----:B------:R-:W-:Y:S01]  /*5a00*/  UMOV UR5, UR9 ;  /* 0x0000000900057c82 */ /* 0x000fe20008000000 */
[----:B------:R-:W-:Y:S02]  /*5a10*/  UIMAD.WIDE.U32 UR8, UR4, UR42, URZ ;  /* 0x0000002a040872a5 */ /* 0x000fe4000f8e00ff */
[----:B------:R-:W-:Y:S03]  /*5a20*/  USHF.R.U32.HI UR6, URZ, UR12, UR5 ;  /* 0x0000000cff067299 */ /* 0x000fe60008011605 */
[----:B------:R-:W-:Y:S01]  /*5a30*/  UMOV UR5, UR11 ;  /* 0x0000000b00057c82 */ /* 0x000fe20008000000 */
[----:B------:R-:W-:Y:S02]  /*5a40*/  UIMAD.WIDE.U32 UR10, UR7, UR42, URZ ;  /* 0x0000002a070a72a5 */ /* 0x000fe4000f8e00ff */
[----:B------:R-:W-:Y:S02]  /*5a50*/  USHF.R.U32.HI UR12, URZ, UR57, UR5 ;  /* 0x00000039ff0c7299 */ /* 0x000fe40008011605 */
[----:B------:R-:W-:Y:S01]  /*5a60*/  USEL UR6, UR37, UR6, !UP0 ;  /* 0x0000000625067287 */ /* 0x000fe2000c000000 */
[----:B------:R-:W-:Y:S02]  /*5a70*/  UMOV UR5, UR9 ;  /* 0x0000000900057c82 */ /* 0x000fe40008000000 */
[----:B------:R-:W-:Y:S01]  /*5a80*/  UMOV UR10, UR11 ;  /* 0x0000000b000a7c82 */ /* 0x000fe20008000000 */
[----:B------:R-:W-:Y:S02]  /*5a90*/  @UP2 USHF.R.U32.HI UR4, URZ, UR43, UR5 ;  /* 0x0000002bff042299 */ /* 0x000fe40008011605 */
[----:B------:R-:W-:Y:S02]  /*5aa0*/  @UP2 USHF.R.U32.HI UR7, URZ, UR43, UR10 ;  /* 0x0000002bff072299 */ /* 0x000fe4000801160a */
[----:B------:R-:W-:Y:S02]  /*5ab0*/  UIMAD UR4, UR40, UR4, URZ ;  /* 0x00000004280472a4 */ /* 0x000fe4000f8e02ff */
[----:B------:R-:W-:Y:S02]  /*5ac0*/  UIMAD.WIDE.U32 UR10, UR6, UR42, URZ ;  /* 0x0000002a060a72a5 */ /* 0x000fe4000f8e00ff */
[----:B------:R-:W-:Y:S02]  /*5ad0*/  USEL UR5, UR38, UR12, !UP1 ;  /* 0x0000000c26057287 */ /* 0x000fe4000c800000 */
[----:B------:R-:W-:Y:S02]  /*5ae0*/  UIMAD UR8, UR40, UR7, URZ ;  /* 0x00000007280872a4 */ /* 0x000fe4000f8e02ff */
[----:B------:R-:W-:Y:S03]  /*5af0*/  UISETP.GE.AND UP0, UPT, UR6, UR4, UPT ;  /* 0x000000040600728c */ /* 0x000fe6000bf06270 */
[----:B------:R-:W-:Y:S01]  /*5b00*/  UMOV UR4, UR11 ;  /* 0x0000000b00047c82 */ /* 0x000fe20008000000 */
[----:B------:R-:W-:Y:S02]  /*5b10*/  UISETP.GE.OR UP0, UPT, UR5, UR8, UP0 ;  /* 0x000000080500728c */ /* 0x000fe40008706670 */
[----:B------:R-:W-:Y:S02]  /*5b20*/  USHF.R.U32.HI UR4, URZ, UR43, UR4 ;  /* 0x0000002bff047299 */ /* 0x000fe40008011604 */
[----:B------:R-:W-:Y:S02]  /*5b30*/  UIMAD.WIDE.U32 UR8, UR5, UR42, URZ ;  /* 0x0000002a050872a5 */ /* 0x000fe4000f8e00ff */
[----:B------:R-:W-:Y:S02]  /*5b40*/  USEL UR11, UR6, UR4, !UP2 ;  /* 0x00000004060b7287 */ /* 0x000fe4000d000000 */
[----:B------:R-:W-:Y:S02]  /*5b50*/  UIADD3 UR8, UPT, UPT, -UR5, URZ, URZ ;  /* 0x000000ff05087290 */ /* 0x000fe4000fffe1ff */
[----:B------:R-:W-:Y:S01]  /*5b60*/  UIADD3 UR10, UPT, UPT, -UR11, URZ, URZ ;  /* 0x000000ff0b0a7290 */ /* 0x000fe2000fffe1ff */
[----:B------:R-:W-:Y:S01]  /*5b70*/  @!UP0 UMOV UR4, UR9 ;  /* 0x0000000900048c82 */ /* 0x000fe20008000000 */
[----:B------:R-:W-:Y:S02]  /*5b80*/  UIADD3 UR9, UPT, UPT, -UR6, URZ, URZ ;  /* 0x000000ff06097290 */ /* 0x000fe4000fffe1ff */
[----:B------:R-:W-:Y:S02]  /*5b90*/  @!UP0 USHF.R.U32.HI UR4, URZ, UR43, UR4 ;  /* 0x0000002bff048299 */ /* 0x000fe40008011604 */
[----:B------:R-:W-:Y:S02]  /*5ba0*/  UIMAD UR10, UR40, UR10, UR6 ;  /* 0x0000000a280a72a4 */ /* 0x000fe4000f8e0206 */
[----:B------:R-:W-:Y:S04]  /*5bb0*/  @!UP0 USEL UR4, UR5, UR4, !UP2 ;  /* 0x0000000405048287 */ /* 0x000fe8000d000000 */
[----:B------:R-:W-:Y:S02]  /*5bc0*/  @!UP0 UIMAD UR10, UR7, UR10, UR4 ;  /* 0x0000000a070a82a4 */ /* 0x000fe4000f8e0204 */
[----:B------:R-:W-:Y:S02]  /*5bd0*/  @!UP0 UIADD3 UR11, UPT, UPT, UR11, -UR4, URZ ;  /* 0x800000040b0b8290 */ /* 0x000fe4000fffe0ff */
[----:B------:R-:W-:Y:S02]  /*5be0*/  UIMAD UR7, UR41, UR8, UR38 ;  /* 0x00000008290772a4 */ /* 0x000fe4000f8e0226 */
[----:B------:R-:W-:Y:S02]  /*5bf0*/  @!UP0 UIMAD UR6, UR11, UR40, UR5 ;  /* 0x000000280b0682a4 */ /* 0x000fe4000f8e0205 */
[----:B------:R-:W-:Y:S01]  /*5c00*/  UIMAD UR4, UR58, UR9, UR37 ;  /* 0x000000093a0472a4 */ /* 0x000fe2000f8e0225 */
[----:B------:R-:W-:Y:S02]  /*5c10*/  @!UP0 UMOV UR5, UR10 ;  /* 0x0000000a00058c82 */ /* 0x000fe40008000000 */
[----:B------:R-:W-:Y:S02]  /*5c20*/  UIMAD UR38, UR5, UR41, UR7 ;  /* 0x00000029052672a4 */ /* 0x000fe4000f8e0207 */
[----:B------:R-:W-:Y:S11]  /*5c30*/  UIMAD UR37, UR6, UR58, UR4 ;  /* 0x0000003a062572a4 */ /* 0x000ff6000f8e0204 */
[----:B------:R-:W-:Y:S01]  /*5c40*/  @!UPT UIADD3 URZ, UPT, UPT, URZ, URZ, URZ ;  /* 0x000000fffffff290 */ /* 0x000fe2000fffe0ff */
.L_x_97:
[----:B------:R-:W-:Y:S01]  /*5c50*/  UISETP.NE.AND UP0, UPT, UR39, 0x1, UPT ;  /* 0x000000012700788c */ /* 0x000fe2000bf05270 */
[----:B------:R-:W-:Y:S01]  /*5c60*/  R2UR UR11, R68 ;  /* 0x00000000440b72ca */ /* 0x000fe200000e0000 */
[----:B------:R-:W-:Y:S01]  /*5c70*/  USHF.L.U32 UR50, UR26, 0x6, URZ ;  /* 0x000000061a327899 */ /* 0x000fe200080006ff */
[----:B------:R-:W-:Y:S01]  /*5c80*/  IADD3 R59, PT, PT, R59, 0x1, RZ ;  /* 0x000000013b3b7810 */ /* 0x000fe20007ffe0ff */
[----:B------:R-:W-:Y:S07]  /*5c90*/  USHF.L.U32 UR49, UR30, 0x6, URZ ;  /* 0x000000061e317899 */ /* 0x000fee00080006ff */
[----:B------:R-:W1:Y:S01]  /*5ca0*/  @!UP0 LDCU.128 UR12, c[0x0][0xb10] ;  /* 0x00016200ff0c87ac */ /* 0x000e620008000c00 */
[----:B------:R-:W2:Y:S01]  /*5cb0*/  @!UP0 LDCU UR5, c[0x0][0xb0c] ;  /* 0x00016180ff0587ac */ /* 0x000ea20008000800 */
[----:B------:R-:W3:Y:S01]  /*5cc0*/  @!UP0 LDCU UR10, c[0x0][0xb20] ;  /* 0x00016400ff0a87ac */ /* 0x000ee20008000800 */
[----:B-1----:R-:W-:Y:S02]  /*5cd0*/  UIMAD.WIDE.U32 UR8, UR38, UR12, URZ ;  /* 0x0000000c260872a5 */ /* 0x002fe4000f8e00ff */
[----:B------:R-:W-:Y:S02]  /*5ce0*/  UIMAD.WIDE.U32 UR6, UR37, UR15, URZ ;  /* 0x0000000f250672a5 */ /* 0x000fe4000f8e00ff */
[----:B------:R-:W-:Y:S03]  /*5cf0*/  @!UP0 UISETP.NE.AND UP1, UPT, UR14, 0x1, UPT ;  /* 0x000000010e00888c */ /* 0x000fe6000bf25270 */
[----:B------:R-:W-:Y:S01]  /*5d00*/  @!UP0 UMOV UR4, UR9 ;  /* 0x0000000900048c82 */ /* 0x000fe20008000000 */
[----:B--2---:R-:W-:Y:S02]  /*5d10*/  @!UP0 UISETP.NE.AND UP2, UPT, UR5, 0x1, UPT ;  /* 0x000000010500888c */ /* 0x004fe4000bf45270 */
[----:B------:R-:W-:Y:S01]  /*5d20*/  @!UP0 USHF.R.U32.HI UR4, URZ, UR13, UR4 ;  /* 0x0000000dff048299 */ /* 0x000fe20008011604 */
[----:B------:R-:W-:Y:S02]  /*5d30*/  @!UP0 UMOV UR6, UR7 ;  /* 0x0000000700068c82 */ /* 0x000fe40008000000 */
[----:B---3--:R-:W-:Y:S02]  /*5d40*/  @!UP0 USHF.R.U32.HI UR6, URZ, UR10, UR6 ;  /* 0x0000000aff068299 */ /* 0x008fe40008011606 */
[----:B------:R-:W-:Y:S02]  /*5d50*/  @!UP0 USEL UR7, UR38, UR4, !UP2 ;  /* 0x0000000426078287 */ /* 0x000fe4000d000000 */
[----:B------:R-:W-:Y:S04]  /*5d60*/  @!UP0 USEL UR6, UR37, UR6, !UP1 ;  /* 0x0000000625068287 */ /* 0x000fe8000c800000 */
[----:B------:R-:W-:Y:S02]  /*5d70*/  @!UP0 UIADD3 UR4, UPT, UPT, -UR7, UR6, URZ ;  /* 0x0000000607048290 */ /* 0x000fe4000fffe1ff */
[----:B------:R-:W-:Y:S02]  /*5d80*/  @!UP0 UIADD3 UR6, UPT, UPT, UR7, -UR6, URZ ;  /* 0x8000000607068290 */ /* 0x000fe4000fffe0ff */
[----:B------:R-:W-:Y:S02]  /*5d90*/  @!UP0 UIMAD UR38, UR4, UR5, UR38 ;  /* 0x00000005042682a4 */ /* 0x000fe4000f8e0226 */
[----:B------:R-:W-:Y:S02]  /*5da0*/  @!UP0 UIMAD UR37, UR6, UR14, UR37 ;  /* 0x0000000e062582a4 */ /* 0x000fe4000f8e0225 */
[----:B------:R-:W-:Y:S09]  /*5db0*/  ULOP3.LUT UP0, URZ, UR11, 0x3f0, URZ, 0xc0, !UPT ;  /* 0x000003f00bff7892 */ /* 0x000ff2000f80c0ff */
[----:B------:R-:W-:Y:S05]  /*5dc0*/  BRA.U !UP0, `(.L_x_98) ;  /* 0x00000001087c7547 */ /* 0x000fea000b800000 */
[----:B------:R-:W1:Y:S01]  /*5dd0*/  LDCU.64 UR8, c[0x4][0x80] ;  /* 0x01001000ff0877ac */ /* 0x000e620008000a00 */
[----:B------:R-:W-:Y:S01]  /*5de0*/  MOV R2, 0x0 ;  /* 0x0000000000027802 */ /* 0x000fe20000000f00 */
[----:B------:R-:W-:Y:S02]  /*5df0*/  HFMA2 R12, -RZ, RZ, 0, 5.9604644775390625e-08 ;  /* 0x00000001ff0c7431 */ /* 0x000fe400000001ff */
[----:B------:R-:W-:Y:S01]  /*5e00*/  IMAD.MOV.U32 R8, RZ, RZ, 0x70 ;  /* 0x00000070ff087424 */ /* 0x000fe200078e00ff */
[----:B------:R2:W3:Y:S01]  /*5e10*/  LDC.64 R14, c[0x4][R2] ;  /* 0x01000000020e7b82 */ /* 0x0004e20000000a00 */
[----:B------:R-:W4:Y:S01]  /*5e20*/  LDCU.64 UR6, c[0x4][0x88] ;  /* 0x01001100ff0677ac */ /* 0x000f220008000a00 */
[----:B------:R-:W-:Y:S01]  /*5e30*/  IMAD.MOV.U32 R13, RZ, RZ, RZ ;  /* 0x000000ffff0d7224 */ /* 0x000fe200078e00ff */
[----:B------:R-:W2:Y:S01]  /*5e40*/  LDCU.64 UR4, c[0x4][0x8] ;  /* 0x01000100ff0477ac */ /* 0x000ea20008000a00 */
[----:B-1----:R-:W-:Y:S01]  /*5e50*/  MOV R5, UR9 ;  /* 0x0000000900057c02 */ /* 0x002fe20008000f00 */
[----:B------:R-:W-:Y:S01]  /*5e60*/  IMAD.U32 R4, RZ, RZ, UR8 ;  /* 0x00000008ff047e24 */ /* 0x000fe2000f8e00ff */
[----:B----4-:R-:W-:Y:S01]  /*5e70*/  MOV R7, UR7 ;  /* 0x0000000700077c02 */ /* 0x010fe20008000f00 */
[----:B------:R-:W-:Y:S01]  /*5e80*/  IMAD.U32 R6, RZ, RZ, UR6 ;  /* 0x00000006ff067e24 */ /* 0x000fe2000f8e00ff */
[----:B--2---:R-:W-:Y:S01]  /*5e90*/  MOV R11, UR5 ;  /* 0x00000005000b7c02 */ /* 0x004fe20008000f00 */
[----:B------:R-:W-:Y:S02]  /*5ea0*/  IMAD.U32 R10, RZ, RZ, UR4 ;  /* 0x00000004ff0a7e24 */ /* 0x000fe4000f8e00ff */
[----:B------:R-:W-:Y:S07]  /*5eb0*/  LEPC R20, `(.L_x_99) ;  /* 0x000000001014794e */ /* 0x000fee0000000000 */
[----:B---3-5:R-:W-:Y:S05]  /*5ec0*/  CALL.ABS.NOINC R14 ;  /* 0x000000000e007343 */ /* 0x028fea0003c00000 */
.L_x_99:
[----:B------:R-:W1:Y:S01]  /*5ed0*/  LDCU.64 UR8, c[0x4][0x80] ;  /* 0x01001000ff0877ac */ /* 0x000e620008000a00 */
[----:B------:R-:W2:Y:S01]  /*5ee0*/  LDC.64 R2, c[0x4][R2] ;  /* 0x0100000002027b82 */ /* 0x000ea20000000a00 */
[----:B------:R-:W-:Y:S02]  /*5ef0*/  HFMA2 R12, -RZ, RZ, 0, 5.9604644775390625e-08 ;  /* 0x00000001ff0c7431 */ /* 0x000fe400000001ff */
[----:B------:R-:W-:Y:S02]  /*5f00*/  IMAD.MOV.U32 R8, RZ, RZ, 0x70 ;  /* 0x00000070ff087424 */ /* 0x000fe400078e00ff */
[----:B------:R-:W-:Y:S01]  /*5f10*/  IMAD.MOV.U32 R13, RZ, RZ, RZ ;  /* 0x000000ffff0d7224 */ /* 0x000fe200078e00ff */
[----:B------:R-:W3:Y:S01]  /*5f20*/  LDCU.64 UR6, c[0x4][0x88] ;  /* 0x01001100ff0677ac */ /* 0x000ee20008000a00 */
[----:B------:R-:W4:Y:S01]  /*5f30*/  LDCU.64 UR4, c[0x4][0x8] ;  /* 0x01000100ff0477ac */ /* 0x000f220008000a00 */
[----:B-1----:R-:W-:Y:S02]  /*5f40*/  MOV R4, UR8 ;  /* 0x0000000800047c02 */ /* 0x002fe40008000f00 */
[----:B------:R-:W-:Y:S02]  /*5f50*/  MOV R5, UR9 ;  /* 0x0000000900057c02 */ /* 0x000fe40008000f00 */
[----:B---3--:R-:W-:Y:S01]  /*5f60*/  MOV R7, UR7 ;  /* 0x0000000700077c02 */ /* 0x008fe20008000f00 */
[----:B------:R-:W-:Y:S01]  /*5f70*/  IMAD.U32 R6, RZ, RZ, UR6 ;  /* 0x00000006ff067e24 */ /* 0x000fe2000f8e00ff */
[----:B----4-:R-:W-:Y:S01]  /*5f80*/  MOV R11, UR5 ;  /* 0x00000005000b7c02 */ /* 0x010fe20008000f00 */
[----:B------:R-:W-:Y:S02]  /*5f90*/  IMAD.U32 R10, RZ, RZ, UR4 ;  /* 0x00000004ff0a7e24 */ /* 0x000fe4000f8e00ff */
[----:B------:R-:W-:Y:S07]  /*5fa0*/  LEPC R20, `(.L_x_98) ;  /* 0x000000001014794e */ /* 0x000fee0000000000 */
[----:B--2---:R-:W-:Y:S05]  /*5fb0*/  CALL.ABS.NOINC R2 ;  /* 0x0000000002007343 */ /* 0x004fea0003c00000 */
.L_x_98:
[----:B------:R-:W-:Y:S02]  /*5fc0*/  R2UR UR6, R57 ;  /* 0x00000000390672ca */ /* 0x000fe400000e0000 */
[----:B------:R-:W-:Y:S02]  /*5fd0*/  R2UR UR5, R66 ;  /* 0x00000000420572ca */ /* 0x000fe400000e0000 */
[----:B------:R-:W-:Y:S02]  /*5fe0*/  R2UR UR4, R65 ;  /* 0x00000000410472ca */ /* 0x000fe400000e0000 */
[----:B------:R-:W-:Y:S02]  /*5ff0*/  ISETP.NE.U32.AND P4, PT, R50, RZ, PT ;  /* 0x000000ff3200720c */ /* 0x000fe40003f85070 */
[----:B------:R-:W-:Y:S02]  /*6000*/  ISETP.NE.U32.AND P2, PT, RZ, UR60, PT ;  /* 0x0000003cff007c0c */ /* 0x000fe4000bf45070 */
[----:B------:R-:W-:Y:S02]  /*6010*/  ISETP.NE.AND.EX P4, PT, R51, RZ, PT, P4 ;  /* 0x000000ff3300720c */ /* 0x000fe40003f85340 */
[----:B------:R-:W-:Y:S01]  /*6020*/  ISETP.NE.AND.EX P2, PT, RZ, UR61, PT, P2 ;  /* 0x0000003dff007c0c */ /* 0x000fe2000bf45320 */
[----:B------:R-:W-:Y:S02]  /*6030*/  UISETP.NE.AND UP2, UPT, UR6, URZ, UPT ;  /* 0x000000ff0600728c */ /* 0x000fe4000bf45270 */
[----:B------:R-:W-:Y:S04]  /*6040*/  UISETP.NE.U32.AND UP0, UPT, UR5, URZ, UPT ;  /* 0x000000ff0500728c */ /* 0x000fe8000bf05070 */
[----:B------:R-:W-:Y:S01]  /*6050*/  UISETP.NE.AND.EX UP1, UPT, UR4, URZ, UPT, UP0 ;  /* 0x000000ff0400728c */ /* 0x000fe2000bf25300 */
[----:B------:R-:W-:Y:S01]  /*6060*/  PLOP3.LUT P1, PT, PT, PT, UP2, 0x80, 0x8 ;  /* 0x000000000008781c */ /* 0x000fe20003f2f028 */
[----:B------:R-:W-:Y:S03]  /*6070*/  UPLOP3.LUT UP0, UPT, UPT, UPT, UPT, 0x40, 0x4 ;  /* 0x000000000004789c */ /* 0x000fe60003f0e870 */
[----:B------:R-:W-:Y:S06]  /*6080*/  @UP2 UPLOP3.LUT UP0, UPT, UPT, UPT, UP1, 0x80, 0x8 ;  /* 0x000000000008289c */ /* 0x000fec0003f0f010 */
[----:B------:R-:W-:Y:S01]  /*6090*/  PLOP3.LUT P0, PT, PT, PT, UP0, 0x80, 0x8 ;  /* 0x000000000008781c */ /* 0x000fe20003f0f008 */
[----:B------:R-:W-:Y:S01]  /*60a0*/  @!UPT UIADD3 URZ, UPT, UPT, URZ, URZ, URZ ;  /* 0x000000fffffff290 */ /* 0x000fe2000fffe0ff */
[----:B------:R-:W-:Y:S11]  /*60b0*/  BRA.U !UP1, `(.L_x_100) ;  /* 0x0000000109407547 */ /* 0x000ff6000b800000 */
[----:B------:R-:W-:Y:S01]  /*60c0*/  UISETP.NE.U32.AND UP0, UPT, UR60, URZ, UPT ;  /* 0x000000ff3c00728c */ /* 0x000fe2000bf05070 */
[----:B------:R-:W-:Y:S01]  /*60d0*/  R2UR UR6, R66 ;  /* 0x00000000420672ca */ /* 0x000fe200000e0000 */
[----:B------:R-:W1:Y:S01]  /*60e0*/  LDCU.64 UR8, c[0x0][0x358] ;  /* 0x00006b00ff0877ac */ /* 0x000e620008000a00 */
[----:B------:R-:W-:Y:S02]  /*60f0*/  HFMA2 R53, -RZ, RZ, 0, 5.9604644775390625e-08 ;  /* 0x00000001ff357431 */ /* 0x000fe400000001ff */
[----:B------:R-:W-:Y:S01]  /*6100*/  IMAD.MOV.U32 R0, RZ, RZ, 0x1 ;  /* 0x00000001ff007424 */ /* 0x000fe200078e00ff */
[----:B------:R-:W-:Y:S06]  /*6110*/  UISETP.NE.AND.EX UP0, UPT, UR61, URZ, UPT, UP0 ;  /* 0x000000ff3d00728c */ /* 0x000fec000bf05300 */
[----:B------:R-:W-:Y:S05]  /*6120*/  PLOP3.LUT P3, PT, PT, PT, UP0, 0x80, 0x8 ;  /* 0x000000000008781c */ /* 0x000fea0003f6f008 */
[----:B------:R-:W2:Y:S01]  /*6130*/  @UP0 LDCU.64 UR4, c[0x0][0x888] ;  /* 0x00011100ff0407ac */ /* 0x000ea20008000a00 */
[----:B------:R-:W-:Y:S07]  /*6140*/  @UP0 UIMAD UR6, UR36, UR6, URZ ;  /* 0x00000006240602a4 */ /* 0x000fee000f8e02ff */
[----:B------:R-:W-:Y:S01]  /*6150*/  @!P3 PRMT R53, R0, 0x7610, R53 ;  /* 0x000076100035b816 */ /* 0x000fe20000000035 */
[----:B--2---:R-:W-:Y:S06]  /*6160*/  @UP0 UIMAD.WIDE UR4, UR6, 0x4, UR4 ;  /* 0x00000004060408a5 */ /* 0x004fec000f8e0204 */
[----:B-----5:R-:W-:Y:S02]  /*6170*/  IMAD.U32 R26, RZ, RZ, UR4 ;  /* 0x00000004ff1a7e24 */ /* 0x020fe4000f8e00ff */
[----:B------:R-:W-:Y:S03]  /*6180*/  IMAD.U32 R27, RZ, RZ, UR5 ;  /* 0x00000005ff1b7e24 */ /* 0x000fe6000f8e00ff */
[----:B------:R-:W2:Y:S02]  /*6190*/  @!UP0 LDCU UR4, c[0x0][0x880] ;  /* 0x00011000ff0487ac */ /* 0x000ea40008000800 */
[----:B-1----:R1:W5:Y:S02]  /*61a0*/  @P3 LDG.E R26, desc[UR8][R26.64] ;  /* 0x000000081a1a3981 */ /* 0x002364000c1e1900 */
[----:B-12---:R-:W-:Y:S02]  /*61b0*/  @!P3 MOV R26, UR4 ;  /* 0x00000004001abc02 */ /* 0x006fe40008000f00 */
.L_x_100:
[----:B------:R-:W-:Y:S05]  /*61c0*/  @!P4 BRA `(.L_x_101) ;  /* 0x000000000024c947 */ /* 0x000fea0003800000 */
[----:B------:R-:W-:Y:S01]  /*61d0*/  ISETP.NE.U32.AND P3, PT, R48, RZ, PT ;  /* 0x000000ff3000720c */ /* 0x000fe20003f65070 */
[----:B------:R-:W1:Y:S03]  /*61e0*/  LDCU.64 UR4, c[0x0][0x358] ;  /* 0x00006b00ff0477ac */ /* 0x000e660008000a00 */
[----:B------:R-:W-:Y:S11]  /*61f0*/  ISETP.NE.AND.EX P3, PT, R49, RZ, PT, P3 ;  /* 0x000000ff3100720c */ /* 0x000ff60003f65330 */
[----:B------:R-:W-:Y:S02]  /*6200*/  @!UPT UIADD3 URZ, UPT, UPT, URZ, URZ, URZ ;  /* 0x000000fffffff290 */ /* 0x000fe4000fffe0ff */
[----:B------:R-:W2:Y:S01]  /*6210*/  @P3 LDC.64 R2, c[0x0][0x8a8] ;  /* 0x00022a00ff023b82 */ /* 0x000ea20000000a00 */
[----:B------:R-:W-:Y:S04]  /*6220*/  @P3 IMAD R0, R50, UR36, RZ ;  /* 0x0000002432003c24 */ /* 0x000fe8000f8e02ff */
[----:B--2---:R-:W-:Y:S05]  /*6230*/  @P3 IMAD.WIDE R2, R0, 0x4, R2 ;  /* 0x0000000400023825 */ /* 0x004fea00078e0202 */
[----:B-1---5:R1:W5:Y:S02]  /*6240*/  @P3 LDG.E R24, desc[UR4][R2.64] ;  /* 0x0000000402183981 */ /* 0x022364000c1e1900 */
[----:B-1----:R-:W2:Y:S02]  /*6250*/  @!P3 LDC R24, c[0x0][0x8a0] ;  /* 0x00022800ff18bb82 */ /* 0x002ea40000000800 */
.L_x_101:
[----:B-----5:R-:W-:Y:S01]  /*6260*/  FSETP.NEU.AND P3, PT, R26, RZ, PT ;  /* 0x000000ff1a00720b */ /* 0x020fe20003f6d000 */
[----:B------:R-:W-:Y:S01]  /*6270*/  IMAD.U32 R2, RZ, RZ, UR46 ;  /* 0x0000002eff027e24 */ /* 0x000fe2000f8e00ff */
[----:B------:R-:W-:Y:S01]  /*6280*/  SEL R5, RZ, 0xffffffff, P2 ;  /* 0xffffffffff057807 */ /* 0x000fe20001000000 */
[----:B------:R-:W-:Y:S01]  /*6290*/  ULOP3.LUT UR4, UR55, 0x1, URZ, 0x3c, !UPT ;  /* 0x0000000137047892 */ /* 0x000fe2000f8e3cff */
[----:B------:R-:W-:Y:S01]  /*62a0*/  @P1 LOP3.LUT P2, RZ, R53, 0xff, RZ, 0xc0, !PT ;  /* 0x000000ff35ff1812 */ /* 0x000fe2000784c0ff */
[----:B------:R-:W-:Y:S01]  /*62b0*/  BSSY B1, `(.L_x_102) ;  /* 0x000004b000017945 */ /* 0x000fe20003800000 */
[----:B------:R-:W-:Y:S01]  /*62c0*/  @P1 SEL R0, RZ, 0xffffffff, P3 ;  /* 0xffffffffff001807 */ /* 0x000fe20001800000 */
[----:B------:R-:W-:Y:S01]  /*62d0*/  IMAD.MOV.U32 R76, RZ, RZ, 0x1 ;  /* 0x00000001ff4c7424 */ /* 0x000fe200078e00ff */
[----:B------:R-:W-:Y:S01]  /*62e0*/  LEA R2, R2, UR44, 0x3 ;  /* 0x0000002c02027c11 */ /* 0x000fe2000f8e18ff */
[----:B------:R-:W-:Y:S01]  /*62f0*/  IMAD.U32 R74, RZ, RZ, UR4 ;  /* 0x00000004ff4a7e24 */ /* 0x000fe2000f8e00ff */
[----:B------:R-:W-:Y:S01]  /*6300*/  @P0 SEL R0, R5, R0, !P2 ;  /* 0x0000000005000207 */ /* 0x000fe20005000000 */
[----:B------:R-:W-:Y:S01]  /*6310*/  IMAD.U32 R75, RZ, RZ, UR46 ;  /* 0x0000002eff4b7e24 */ /* 0x000fe2000f8e00ff */
[----:B------:R-:W-:Y:S02]  /*6320*/  LEA R71, R22, UR44, 0x3 ;  /* 0x0000002c16477c11 */ /* 0x000fe4000f8e18ff */
[----:B------:R-:W-:Y:S02]  /*6330*/  CS2R R38, SRZ ;  /* 0x0000000000267805 */ /* 0x000fe4000001ff00 */
[----:B------:R-:W-:Y:S02]  /*6340*/  @P1 LOP3.LUT R0, R0, 0x1, RZ, 0xc0, !PT ;  /* 0x0000000100001812 */ /* 0x000fe400078ec0ff */
[----:B------:R-:W-:Y:S02]  /*6350*/  CS2R R36, SRZ ;  /* 0x0000000000247805 */ /* 0x000fe4000001ff00 */
[----:B------:R-:W-:Y:S02]  /*6360*/  SHF.L.U32 R3, R61, 0x1f, RZ ;  /* 0x0000001f3d037819 */ /* 0x000fe400000006ff */
[----:B------:R-:W-:Y:S02]  /*6370*/  CS2R R34, SRZ ;  /* 0x0000000000227805 */ /* 0x000fe4000001ff00 */
[----:B------:R-:W-:Y:S02]  /*6380*/  ISETP.NE.U32.OR P5, PT, R0, 0x1, !P1 ;  /* 0x000000010000780c */ /* 0x000fe40004fa5470 */
[----:B------:R-:W-:Y:S02]  /*6390*/  CS2R R32, SRZ ;  /* 0x0000000000207805 */ /* 0x000fe4000001ff00 */
[----:B------:R-:W-:Y:S02]  /*63a0*/  PLOP3.LUT P2, PT, PT, PT, UP1, 0x80, 0x8 ;  /* 0x000000000008781c */ /* 0x000fe40003f4f018 */
[----:B------:R-:W-:Y:S02]  /*63b0*/  CS2R R42, SRZ ;  /* 0x00000000002a7805 */ /* 0x000fe4000001ff00 */
[----:B------:R-:W-:Y:S02]  /*63c0*/  LEA.HI R25, R22, R22, RZ, 0x1 ;  /* 0x0000001616197211 */ /* 0x000fe400078f08ff */
[----:B------:R-:W-:Y:S02]  /*63d0*/  CS2R R40, SRZ ;  /* 0x0000000000287805 */ /* 0x000fe4000001ff00 */
[----:B------:R-:W-:Y:S02]  /*63e0*/  LOP3.LUT P4, R58, R53, 0xff, RZ, 0xc0, !PT ;  /* 0x000000ff353a7812 */ /* 0x000fe4000788c0ff */
[----:B------:R-:W-:Y:S02]  /*63f0*/  CS2R R46, SRZ ;  /* 0x00000000002e7805 */ /* 0x000fe4000001ff00 */
[----:B------:R-:W-:Y:S02]  /*6400*/  SEL R4, RZ, 0xffffffff, P3 ;  /* 0xffffffffff047807 */ /* 0x000fe40001800000 */
[----:B------:R-:W-:Y:S02]  /*6410*/  CS2R R44, SRZ ;  /* 0x00000000002c7805 */ /* 0x000fe4000001ff00 */
[----:B------:R-:W-:Y:S02]  /*6420*/  P2R R70, PR, RZ, 0x20 ;  /* 0x00000020ff467803 */ /* 0x000fe40000000000 */
[----:B------:R-:W-:Y:S02]  /*6430*/  @P5 SHF.L.U32 R0, R74, 0x1f, RZ ;  /* 0x0000001f4a005819 */ /* 0x000fe400000006ff */
[----:B------:R-:W-:Y:S02]  /*6440*/  @P2 SEL R4, R5, R4, !P4 ;  /* 0x0000000405042207 */ /* 0x000fe40006000000 */
[----:B------:R1:W3:Y:S02]  /*6450*/  @P5 SYNCS.PHASECHK.TRANS64.TRYWAIT P1, [R2+URZ+0xc0], R0 ;  /* 0x0000c000020055a7 */ /* 0x0002e400080211ff */
[----:B------:R-:W-:Y:S04]  /*6460*/  LOP3.LUT R4, R4, 0x1, RZ, 0xc0, !PT ;  /* 0x0000000104047812 */ /* 0x000fe800078ec0ff */
[----:B------:R-:W-:Y:S04]  /*6470*/  ISETP.NE.U32.AND P2, PT, R4, 0x1, PT ;  /* 0x000000010400780c */ /* 0x000fe80003f45070 */
[----:B------:R-:W-:Y:S01]  /*6480*/  P2R R77, PR, RZ, 0x4 ;  /* 0x00000004ff4d7803 */ /* 0x000fe20000000000 */
[----:B------:R4:W2:Y:S01]  /*6490*/  SYNCS.PHASECHK.TRANS64.TRYWAIT P0, [R71+URZ+0x120], R3 ;  /* 0x00012003470075a7 */ /* 0x0008a200080011ff */
[C---:B-1----:R-:W-:Y:S01]  /*64a0*/  IMAD.SHL.U32 R0, R25.reuse, 0x20, RZ ;  /* 0x0000002019007824 */ /* 0x042fe200078e00ff */
[----:B------:R-:W-:Y:S04]  /*64b0*/  LOP3.LUT R25, R25, 0xffe, RZ, 0xc0, !PT ;  /* 0x00000ffe19197812 */ /* 0x000fe800078ec0ff */
[----:B------:R-:W-:Y:S01]  /*64c0*/  LOP3.LUT R0, R0, 0xffffffc0, RZ, 0xc0, !PT ;  /* 0xffffffc000007812 */ /* 0x000fe200078ec0ff */
[----:B------:R-:W-:Y:S04]  /*64d0*/  IMAD.IADD R25, R22, 0x1, -R25 ;  /* 0x0000000116197824 */ /* 0x000fe800078e0a19 */
[----:B------:R-:W-:Y:S04]  /*64e0*/  IMAD.IADD R0, R23, 0x1, R0 ;  /* 0x0000000117007824 */ /* 0x000fe800078e0200 */
[----:B------:R-:W-:Y:S01]  /*64f0*/  IMAD R25, R25, 0x100000, R0 ;  /* 0x0010000019197824 */ /* 0x000fe200078e0200 */
[----:B---3--:R-:W-:Y:S01]  /*6500*/  @P5 SEL R76, RZ, 0x1, !P1 ;  /* 0x00000001ff4c5807 */ /* 0x008fe20004800000 */
[----:B----4-:R-:W-:Y:S06]  /*6510*/  @!P5 BRA `(.L_x_103) ;  /* 0x000000000090d947 */ /* 0x010fec0003800000 */
[----:B------:R-:W-:Y:S01]  /*6520*/  HFMA2 R43, -RZ, RZ, 0, 0 ;  /* 0x00000000ff2b7431 */ /* 0x000fe200000001ff */
[----:B------:R-:W-:Y:S01]  /*6530*/  ISETP.NE.AND P1, PT, R76, RZ, PT ;  /* 0x000000ff4c00720c */ /* 0x000fe20003f25270 */
[----:B------:R-:W-:Y:S01]  /*6540*/  IMAD.U32 R5, RZ, RZ, UR46 ;  /* 0x0000002eff057e24 */ /* 0x000fe2000f8e00ff */
[----:B------:R-:W-:Y:S11]  /*6550*/  BSSY B0, `(.L_x_104) ;  /* 0x0000005000007945 */ /* 0x000ff60003800000 */
[----:B------:R-:W-:Y:S05]  /*6560*/  @P1 BRA `(.L_x_105) ;  /* 0x00000000000c1947 */ /* 0x000fea0003800000 */
[----:B------:R-:W-:Y:S04]  /*6570*/  SHF.L.U32 R0, R74, 0x1f, RZ ;  /* 0x0000001f4a007819 */ /* 0x000fe800000006ff */
[----:B------:R-:W1:Y:S02]  /*6580*/  SYNCS.PHASECHK.TRANS64.TRYWAIT P1, [R2+URZ+0xc0], R0 ;  /* 0x0000c000020075a7 */ /* 0x000e6400080211ff */
[----:B-1----:R-:W-:Y:S05]  /*6590*/  @!P1 BRA `(.L_x_106) ;  /* 0x0000002400109947 */ /* 0x002fea0003800000 */
.L_x_105:
[----:B------:R-:W-:Y:S05]  /*65a0*/  BSYNC B0 ;  /* 0x0000000000007941 */ /* 0x000fea0003800000 */
.L_x_104:
[----:B------:R-:W-:Y:S01]  /*65b0*/  ISETP.NE.AND P1, PT, R77, RZ, PT ;  /* 0x000000ff4d00720c */ /* 0x000fe20003f25270 */
[----:B------:R-:W-:Y:S01]  /*65c0*/  IMAD.MOV.U32 R42, RZ, RZ, RZ ;  /* 0x000000ffff2a7224 */ /* 0x000fe200078e00ff */
[----:B------:R-:W-:Y:S02]  /*65d0*/  CS2R R40, SRZ ;  /* 0x0000000000287805 */ /* 0x000fe4000001ff00 */
[----:B------:R-:W-:Y:S02]  /*65e0*/  CS2R R46, SRZ ;  /* 0x00000000002e7805 */ /* 0x000fe4000001ff00 */
[----:B------:R-:W-:Y:S02]  /*65f0*/  CS2R R44, SRZ ;  /* 0x00000000002c7805 */ /* 0x000fe4000001ff00 */
[----:B------:R-:W-:Y:S02]  /*6600*/  CS2R R34, SRZ ;  /* 0x0000000000227805 */ /* 0x000fe4000001ff00 */
[----:B------:R-:W-:Y:S02]  /*6610*/  CS2R R32, SRZ ;  /* 0x0000000000207805 */ /* 0x000fe4000001ff00 */
[----:B------:R-:W-:Y:S02]  /*6620*/  CS2R R38, SRZ ;  /* 0x0000000000267805 */ /* 0x000fe4000001ff00 */
[----:B------:R-:W-:Y:S01]  /*6630*/  CS2R R36, SRZ ;  /* 0x0000000000247805 */ /* 0x000fe2000001ff00 */
[----:B------:R-:W-:Y:S01]  /*6640*/  @P1 IMAD R5, R5, 0x800, R52 ;  /* 0x0000080005051824 */ /* 0x000fe200078e0234 */
[----:B------:R-:W-:Y:S05]  /*6650*/  @P1 WARPSYNC.ALL ;  /* 0x0000000000001948 */ /* 0x000fea0003800000 */
[----:B------:R-:W-:Y:S01]  /*6660*/  @P1 LEA R5, R5, UR44, 0x2 ;  /* 0x0000002c05051c11 */ /* 0x000fe2000f8e10ff */
[----:B------:R-:W-:Y:S04]  /*6670*/  UIADD3 UR4, UPT, UPT, UR46, 0x1, URZ ;  /* 0x000000012e047890 */ /* 0x000fe8000fffe0ff */
[----:B------:R3:W4:Y:S01]  /*6680*/  @P1 LDSM.16.M88.4 R44, [R5+0x400] ;  /* 0x00040000052c183b */ /* 0x0007220000000200 */
[----:B------:R-:W-:Y:S01]  /*6690*/  @P1 VIADD R4, R5, 0x400 ;  /* 0x0000040005041836 */ /* 0x000fe20000000000 */
[----:B------:R-:W-:Y:S01]  /*66a0*/  UISETP.NE.AND UP0, UPT, UR4, 0x3, UPT ;  /* 0x000000030400788c */ /* 0x000fe2000bf05270 */
[C-C-:B-1----:R-:W-:Y:S02]  /*66b0*/  @P1 IMAD R2, R63.reuse, 0x4, R5.reuse ;  /* 0x000000043f021824 */ /* 0x142fe400078e0205 */
[C---:B------:R-:W-:Y:S01]  /*66c0*/  @P1 IMAD R4, R62.reuse, 0x4, R4 ;  /* 0x000000043e041824 */ /* 0x040fe200078e0204 */
[----:B------:R-:W-:Y:S01]  /*66d0*/  USEL UR5, URZ, 0x1, UP0 ;  /* 0x00000001ff057887 */ /* 0x000fe20008000000 */
[----:B------:R-:W-:Y:S01]  /*66e0*/  @P1 IMAD R0, R62, 0x4, R5 ;  /* 0x000000043e001824 */ /* 0x000fe200078e0205 */
[----:B------:R3:W1:Y:S01]  /*66f0*/  @P1 LDSM.16.M88.4 R40, [R2+0x400] ;  /* 0x000400000228183b */ /* 0x0006620000000200 */
[----:B------:R-:W-:Y:S01]  /*6700*/  @P1 IMAD R4, R63, 0x4, R4 ;  /* 0x000000043f041824 */ /* 0x000fe200078e0204 */
[----:B------:R-:W-:Y:S02]  /*6710*/  USEL UR4, UR4, URZ, UP0 ;  /* 0x000000ff04047287 */ /* 0x000fe40008000000 */
[----:B------:R3:W1:Y:S01]  /*6720*/  @P1 LDSM.16.M88.4 R32, [R0+0x400] ;  /* 0x000400000020183b */ /* 0x0006620000000200 */
[----:B------:R-:W-:Y:S03]  /*6730*/  LOP3.LUT R74, R74, UR5, RZ, 0x3c, !PT ;  /* 0x000000054a4a7c12 */ /* 0x000fe6000f8e3cff */
[----:B------:R3:W1:Y:S01]  /*6740*/  @P1 LDSM.16.M88.4 R36, [R4] ;  /* 0x000000000424183b */ /* 0x0006620000000200 */
[----:B------:R-:W-:Y:S03]  /*6750*/  IMAD.U32 R75, RZ, RZ, UR4 ;  /* 0x00000004ff4b7e24 */ /* 0x000fe6000f8e00ff */
.L_x_103:
[----:B------:R-:W-:Y:S05]  /*6760*/  BSYNC B1 ;  /* 0x0000000000017941 */ /* 0x000fea0003800000 */
.L_x_102:
[----:B---3--:R-:W-:Y:S04]  /*6770*/  SHF.R.U32.HI R0, RZ, 0x15, R25 ;  /* 0x00000015ff007819 */ /* 0x008fe80000011619 */
[----:B------:R-:W-:Y:S01]  /*6780*/  LOP3.LUT P1, RZ, R0, 0x3, R54, 0x48, !PT ;  /* 0x0000000300ff7812 */ /* 0x000fe20007824836 */
[----:B------:R-:W-:Y:S01]  /*6790*/  @!UPT UIADD3 URZ, UPT, UPT, URZ, URZ, URZ ;  /* 0x000000fffffff290 */ /* 0x000fe2000fffe0ff */
[----:B--2---:R-:W-:Y:S11]  /*67a0*/  @P0 BRA `(.L_x_107) ;  /* 0x0000000000080947 */ /* 0x004ff60003800000 */
[----:B------:R-:W2:Y:S02]  /*67b0*/  SYNCS.PHASECHK.TRANS64.TRYWAIT P0, [R71+URZ+0x120], R3 ;  /* 0x00012003470075a7 */ /* 0x000ea400080011ff */
[----:B--2---:R-:W-:Y:S05]  /*67c0*/  @!P0 BRA `(.L_x_108) ;  /* 0x0000002000988947 */ /* 0x004fea0003800000 */
.L_x_107:
[----:B------:R-:W-:Y:S05]  /*67d0*/  @!P1 BRA `(.L_x_109) ;  /* 0x0000000000409947 */ /* 0x000fea0003800000 */
[----:B------:R-:W3:Y:S01]  /*67e0*/  LDCU.64 UR8, c[0x4][0x70] ;  /* 0x01000e00ff0877ac */ /* 0x000ee20008000a00 */
[----:B--2---:R-:W-:Y:S01]  /*67f0*/  MOV R3, 0x0 ;  /* 0x0000000000037802 */ /* 0x004fe20000000f00 */
[----:B------:R-:W-:Y:S02]  /*6800*/  HFMA2 R12, -RZ, RZ, 0, 5.9604644775390625e-08 ;  /* 0x00000001ff0c7431 */ /* 0x000fe400000001ff */
[----:B------:R-:W-:Y:S02]  /*6810*/  IMAD.MOV.U32 R8, RZ, RZ, 0x192 ;  /* 0x00000192ff087424 */ /* 0x000fe400078e00ff */
[----:B------:R-:W-:Y:S01]  /*6820*/  IMAD.MOV.U32 R13, RZ, RZ, RZ ;  /* 0x000000ffff0d7224 */ /* 0x000fe200078e00ff */
[----:B------:R-:W2:Y:S01]  /*6830*/  LDCU.64 UR6, c[0x4][0x78] ;  /* 0x01000f00ff0677ac */ /* 0x000ea20008000a00 */
[----:B------:R-:W1:Y:S01]  /*6840*/  LDC.64 R2, c[0x4][R3] ;  /* 0x0100000003027b82 */ /* 0x000e620000000a00 */
[----:B------:R-:W5:Y:S01]  /*6850*/  LDCU.64 UR4, c[0x4][0x10] ;  /* 0x01000200ff0477ac */ /* 0x000f620008000a00 */
[----:B---3--:R-:W-:Y:S01]  /*6860*/  MOV R5, UR9 ;  /* 0x0000000900057c02 */ /* 0x008fe20008000f00 */
[----:B------:R-:W-:Y:S01]  /*6870*/  IMAD.U32 R4, RZ, RZ, UR8 ;  /* 0x00000008ff047e24 */ /* 0x000fe2000f8e00ff */
[----:B--2---:R-:W-:Y:S01]  /*6880*/  MOV R7, UR7 ;  /* 0x0000000700077c02 */ /* 0x004fe20008000f00 */
[----:B------:R-:W-:Y:S01]  /*6890*/  IMAD.U32 R6, RZ, RZ, UR6 ;  /* 0x00000006ff067e24 */ /* 0x000fe2000f8e00ff */
[----:B-----5:R-:W-:Y:S01]  /*68a0*/  MOV R11, UR5 ;  /* 0x00000005000b7c02 */ /* 0x020fe20008000f00 */
[----:B------:R-:W-:Y:S02]  /*68b0*/  IMAD.U32 R10, RZ, RZ, UR4 ;  /* 0x00000004ff0a7e24 */ /* 0x000fe4000f8e00ff */
[----:B------:R-:W-:Y:S07]  /*68c0*/  LEPC R20, `(.L_x_109) ;  /* 0x000000001014794e */ /* 0x000fee0000000000 */
[----:B-1--4-:R-:W-:Y:S05]  /*68d0*/  CALL.ABS.NOINC R2 ;  /* 0x0000000002007343 */ /* 0x012fea0003c00000 */
.L_x_109:
[----:B----4-:R-:W-:Y:S01]  /*68e0*/  LOP3.LUT R20, R44, 0xffffe000, RZ, 0xc0, !PT ;  /* 0xffffe0002c147812 */ /* 0x010fe200078ec0ff */
[----:B------:R-:W-:Y:S05]  /*68f0*/  WARPSYNC.ALL ;  /* 0x0000000000007948 */ /* 0x000fea0003800000 */
[----:B------:R-:W-:Y:S01]  /*6900*/  R2UR UR4, R25 ;  /* 0x00000000190472ca */ /* 0x000fe200000e0000 */
[----:B------:R-:W-:Y:S01]  /*6910*/  IMAD.SHL.U32 R73, R63, 0x4, RZ ;  /* 0x000000043f497824 */ /* 0x000fe200078e00ff */
[----:B------:R-:W-:Y:S01]  /*6920*/  LOP3.LUT R21, R45, 0xffffe000, RZ, 0xc0, !PT ;  /* 0xffffe0002d157812 */ /* 0x000fe200078ec0ff */
[----:B------:R-:W-:Y:S01]  /*6930*/  IMAD.SHL.U32 R72, R62, 0x4, RZ ;  /* 0x000000043e487824 */ /* 0x000fe200078e00ff */
[----:B------:R-:W-:Y:S01]  /*6940*/  LOP3.LUT R27, R46, 0xffffe000, RZ, 0xc0, !PT ;  /* 0xffffe0002e1b7812 */ /* 0x000fe200078ec0ff */
[----:B------:R-:W-:Y:S01]  /*6950*/  BSSY.RECONVERGENT B0, `(.L_x_110) ;  /* 0x000005a000007945 */ /* 0x000fe20003800200 */
[----:B------:R-:W-:Y:S07]  /*6960*/  ISETP.NE.AND P0, PT, R64, RZ, PT ;  /* 0x000000ff4000720c */ /* 0x000fee0003f05270 */
[----:B------:R-:W3:Y:S02]  /*6970*/  LDTM.16dp128bit.x8 R4, tmem[UR4] ;  /* 0x00000004000479ee */ /* 0x000ee40008180000 */
[C---:B---3--:R-:W-:Y:S01]  /*6980*/  FMUL R0, R24.reuse, R4 ;  /* 0x0000000418007220 */ /* 0x048fe20000400000 */
[C---:B------:R-:W-:Y:S01]  /*6990*/  FMUL R2, R24.reuse, R5 ;  /* 0x0000000518027220 */ /* 0x040fe20000400000 */
[C---:B--2---:R-:W-:Y:S01]  /*69a0*/  FMUL R3, R24.reuse, R6 ;  /* 0x0000000618037220 */ /* 0x044fe20000400000 */
[----:B------:R-:W-:Y:S01]  /*69b0*/  FMUL R7, R24, R7 ;  /* 0x0000000718077220 */ /* 0x000fe20000400000 */
[C---:B------:R-:W-:Y:S01]  /*69c0*/  FFMA R28, R26.reuse, R20, R0 ;  /* 0x000000141a1c7223 */ /* 0x040fe20000000000 */
[----:B------:R-:W-:Y:S01]  /*69d0*/  LOP3.LUT R0, R47, 0xffffe000, RZ, 0xc0, !PT ;  /* 0xffffe0002f007812 */ /* 0x000fe200078ec0ff */
[----:B------:R-:W-:Y:S01]  /*69e0*/  FFMA R29, R26, R21, R2 ;  /* 0x000000151a1d7223 */ /* 0x000fe20000000002 */
[----:B-1----:R-:W-:Y:S01]  /*69f0*/  LOP3.LUT R2, R40, 0xffffe000, RZ, 0xc0, !PT ;  /* 0xffffe00028027812 */ /* 0x002fe200078ec0ff */
[C---:B------:R-:W-:Y:S01]  /*6a00*/  FFMA R30, R26.reuse, R27, R3 ;  /* 0x0000001b1a1e7223 */ /* 0x040fe20000000003 */
[----:B------:R-:W-:Y:S01]  /*6a10*/  LOP3.LUT R3, R41, 0xffffe000, RZ, 0xc0, !PT ;  /* 0xffffe00029037812 */ /* 0x000fe200078ec0ff */
[----:B------:R-:W-:Y:S01]  /*6a20*/  FFMA R31, R26, R0, R7 ;  /* 0x000000001a1f7223 */ /* 0x000fe20000000007 */
[----:B------:R-:W-:Y:S01]  /*6a30*/  LOP3.LUT R0, R42, 0xffffe000, RZ, 0xc0, !PT ;  /* 0xffffe0002a007812 */ /* 0x000fe200078ec0ff */
[C---:B------:R-:W-:Y:S01]  /*6a40*/  FMUL R4, R24.reuse, R8 ;  /* 0x0000000818047220 */ /* 0x040fe20000400000 */
[----:B------:R-:W-:Y:S01]  /*6a50*/  LOP3.LUT R7, R43, 0xffffe000, RZ, 0xc0, !PT ;  /* 0xffffe0002b077812 */ /* 0x000fe200078ec0ff */
[C---:B------:R-:W-:Y:S01]  /*6a60*/  FMUL R5, R24.reuse, R9 ;  /* 0x0000000918057220 */ /* 0x040fe20000400000 */
[----:B------:R-:W-:Y:S01]  /*6a70*/  F2FP.TF32.F32.PACK_B R28, R28 ;  /* 0x0000001cff1c723e */ /* 0x000fe200024050ff */
[----:B------:R-:W-:Y:S01]  /*6a80*/  FMUL R6, R24, R10 ;  /* 0x0000000a18067220 */ /* 0x000fe20000400000 */
[----:B------:R-:W-:Y:S01]  /*6a90*/  F2FP.TF32.F32.PACK_B R29, R29 ;  /* 0x0000001dff1d723e */ /* 0x000fe200024050ff */
[----:B------:R-:W-:Y:S01]  /*6aa0*/  FFMA R4, R26, R2, R4 ;  /* 0x000000021a047223 */ /* 0x000fe20000000004 */
[----:B------:R-:W-:Y:S01]  /*6ab0*/  LOP3.LUT R2, R32, 0xffffe000, RZ, 0xc0, !PT ;  /* 0xffffe00020027812 */ /* 0x000fe200078ec0ff */
[----:B------:R-:W-:Y:S01]  /*6ac0*/  FFMA R5, R26, R3, R5 ;  /* 0x000000031a057223 */ /* 0x000fe20000000005 */
[----:B------:R-:W-:Y:S01]  /*6ad0*/  LOP3.LUT R3, R34, 0xffffe000, RZ, 0xc0, !PT ;  /* 0xffffe00022037812 */ /* 0x000fe200078ec0ff */
[----:B------:R-:W-:Y:S01]  /*6ae0*/  FMUL R11, R24, R11 ;  /* 0x0000000b180b7220 */ /* 0x000fe20000400000 */
[----:B------:R-:W-:Y:S01]  /*6af0*/  F2FP.TF32.F32.PACK_B R30, R30 ;  /* 0x0000001eff1e723e */ /* 0x000fe200024050ff */
[----:B------:R-:W-:Y:S01]  /*6b00*/  FFMA R6, R26, R0, R6 ;  /* 0x000000001a067223 */ /* 0x000fe20000000006 */
[----:B------:R-:W-:Y:S01]  /*6b10*/  LOP3.LUT R0, R33, 0xffffe000, RZ, 0xc0, !PT ;  /* 0xffffe00021007812 */ /* 0x000fe200078ec0ff */
[C---:B------:R-:W-:Y:S01]  /*6b20*/  FMUL R8, R24.reuse, R12 ;  /* 0x0000000c18087220 */ /* 0x040fe20000400000 */
[----:B------:R-:W-:Y:S01]  /*6b30*/  F2FP.TF32.F32.PACK_B R31, R31 ;  /* 0x0000001fff1f723e */ /* 0x000fe200024050ff */
[----:B------:R-:W-:Y:S01]  /*6b40*/  FMUL R9, R24, R13 ;  /* 0x0000000d18097220 */ /* 0x000fe20000400000 */
[----:B------:R-:W-:Y:S01]  /*6b50*/  F2FP.TF32.F32.PACK_B R4, R4 ;  /* 0x00000004ff04723e */ /* 0x000fe200024050ff */
[----:B------:R-:W-:Y:S01]  /*6b60*/  FFMA R7, R26, R7, R11 ;  /* 0x000000071a077223 */ /* 0x000fe2000000000b */
[----:B------:R-:W-:Y:S01]  /*6b70*/  F2FP.TF32.F32.PACK_B R5, R5 ;  /* 0x00000005ff05723e */ /* 0x000fe200024050ff */
[----:B------:R-:W-:Y:S01]  /*6b80*/  FMUL R10, R24, R14 ;  /* 0x0000000e180a7220 */ /* 0x000fe20000400000 */
[----:B------:R-:W-:Y:S01]  /*6b90*/  F2FP.TF32.F32.PACK_B R6, R6 ;  /* 0x00000006ff06723e */ /* 0x000fe200024050ff */
[----:B------:R-:W-:Y:S01]  /*6ba0*/  FFMA R8, R26, R2, R8 ;  /* 0x000000021a087223 */ /* 0x000fe20000000008 */
[----:B------:R-:W-:Y:S01]  /*6bb0*/  LOP3.LUT R2, R35, 0xffffe000, RZ, 0xc0, !PT ;  /* 0xffffe00023027812 */ /* 0x000fe200078ec0ff */
[----:B------:R-:W-:Y:S01]  /*6bc0*/  FMUL R12, R24, R16 ;  /* 0x00000010180c7220 */ /* 0x000fe20000400000 */
[----:B------:R-:W-:Y:S01]  /*6bd0*/  LOP3.LUT R16, R36, 0xffffe000, RZ, 0xc0, !PT ;  /* 0xffffe00024107812 */ /* 0x000fe200078ec0ff */
[----:B------:R-:W-:Y:S01]  /*6be0*/  FFMA R9, R26, R0, R9 ;  /* 0x000000001a097223 */ /* 0x000fe20000000009 */
[----:B------:R-:W-:Y:S01]  /*6bf0*/  LOP3.LUT R0, R37, 0xffffe000, RZ, 0xc0, !PT ;  /* 0xffffe00025007812 */ /* 0x000fe200078ec0ff */
[----:B------:R-:W-:Y:S01]  /*6c00*/  FMUL R15, R24, R15 ;  /* 0x0000000f180f7220 */ /* 0x000fe20000400000 */
[----:B------:R-:W-:Y:S01]  /*6c10*/  FFMA R10, R26, R3, R10 ;  /* 0x000000031a0a7223 */ /* 0x000fe2000000000a */
[----:B------:R-:W-:Y:S02]  /*6c20*/  IMAD.U32 R3, RZ, RZ, UR46 ;  /* 0x0000002eff037e24 */ /* 0x000fe4000f8e00ff */
[----:B------:R-:W-:Y:S01]  /*6c30*/  FMUL R13, R24, R17 ;  /* 0x00000011180d7220 */ /* 0x000fe20000400000 */
[C---:B------:R-:W-:Y:S01]  /*6c40*/  FFMA R11, R26.reuse, R2, R15 ;  /* 0x000000021a0b7223 */ /* 0x040fe2000000000f */
[----:B------:R-:W-:Y:S01]  /*6c50*/  FFMA R12, R26, R16, R12 ;  /* 0x000000101a0c7223 */ /* 0x000fe2000000000c */
[----:B------:R-:W-:Y:S01]  /*6c60*/  IMAD R16, R3, 0x800, R52 ;  /* 0x0000080003107824 */ /* 0x000fe200078e0234 */
[----:B------:R-:W-:Y:S01]  /*6c70*/  LOP3.LUT R2, R38, 0xffffe000, RZ, 0xc0, !PT ;  /* 0xffffe00026027812 */ /* 0x000fe200078ec0ff */
[C---:B------:R-:W-:Y:S01]  /*6c80*/  FMUL R14, R24.reuse, R18 ;  /* 0x00000012180e7220 */ /* 0x040fe20000400000 */
[----:B------:R-:W-:Y:S01]  /*6c90*/  LOP3.LUT R3, R39, 0xffffe000, RZ, 0xc0, !PT ;  /* 0xffffe00027037812 */ /* 0x000fe200078ec0ff */
[----:B------:R-:W-:Y:S01]  /*6ca0*/  FMUL R19, R24, R19 ;  /* 0x0000001318137220 */ /* 0x000fe20000400000 */
[----:B------:R-:W-:Y:S01]  /*6cb0*/  LEA R16, R16, UR44, 0x2 ;  /* 0x0000002c10107c11 */ /* 0x000fe2000f8e10ff */
[C---:B------:R-:W-:Y:S01]  /*6cc0*/  FFMA R13, R26.reuse, R0, R13 ;  /* 0x000000001a0d7223 */ /* 0x040fe2000000000d */
[C---:B------:R-:W-:Y:S01]  /*6cd0*/  FFMA R14, R26.reuse, R2, R14 ;  /* 0x000000021a0e7223 */ /* 0x040fe2000000000e */
[----:B------:R-:W-:Y:S01]  /*6ce0*/  FFMA R15, R26, R3, R19 ;  /* 0x000000031a0f7223 */ /* 0x000fe20000000013 */
[C-C-:B------:R-:W-:Y:S01]  /*6cf0*/  IADD3 R3, PT, PT, R73.reuse, 0x400, R16.reuse ;  /* 0x0000040049037810 */ /* 0x140fe20007ffe010 */
[----:B------:R1:W-:Y:S01]  /*6d00*/  STSM.16.M88.4 [R16+0x400], R28 ;  /* 0x0004001c10007844 */ /* 0x0003e20000000200 */
[----:B------:R-:W-:Y:S02]  /*6d10*/  F2FP.TF32.F32.PACK_B R7, R7 ;  /* 0x00000007ff07723e */ /* 0x000fe400024050ff */
[----:B------:R-:W-:Y:S02]  /*6d20*/  IADD3 R0, PT, PT, R72, 0x400, R16 ;  /* 0x0000040048007810 */ /* 0x000fe40007ffe010 */
[----:B------:R-:W-:Y:S03]  /*6d30*/  F2FP.TF32.F32.PACK_B R8, R8 ;  /* 0x00000008ff08723e */ /* 0x000fe600024050ff */
[----:B------:R1:W-:Y:S01]  /*6d40*/  STSM.16.M88.4 [R3], R4 ;  /* 0x0000000403007844 */ /* 0x0003e20000000200 */
[----:B------:R-:W-:Y:S01]  /*6d50*/  F2FP.TF32.F32.PACK_B R9, R9 ;  /* 0x00000009ff09723e */ /* 0x000fe200024050ff */
[----:B------:R-:W-:Y:S01]  /*6d60*/  IMAD.IADD R2, R73, 0x1, R0 ;  /* 0x0000000149027824 */ /* 0x000fe200078e0200 */
[----:B------:R-:W-:Y:S02]  /*6d70*/  F2FP.TF32.F32.PACK_B R10, R10 ;  /* 0x0000000aff0a723e */ /* 0x000fe400024050ff */
[----:B------:R-:W-:Y:S02]  /*6d80*/  F2FP.TF32.F32.PACK_B R11, R11 ;  /* 0x0000000bff0b723e */ /* 0x000fe400024050ff */
[----:B------:R-:W-:Y:S02]  /*6d90*/  F2FP.TF32.F32.PACK_B R12, R12 ;  /* 0x0000000cff0c723e */ /* 0x000fe400024050ff */
[----:B------:R-:W-:Y:S01]  /*6da0*/  F2FP.TF32.F32.PACK_B R13, R13 ;  /* 0x0000000dff0d723e */ /* 0x000fe200024050ff */
[----:B------:R1:W-:Y:S01]  /*6db0*/  STSM.16.M88.4 [R0], R8 ;  /* 0x0000000800007844 */ /* 0x0003e20000000200 */
[----:B------:R-:W-:Y:S02]  /*6dc0*/  F2FP.TF32.F32.PACK_B R14, R14 ;  /* 0x0000000eff0e723e */ /* 0x000fe400024050ff */
[----:B------:R-:W-:Y:S05]  /*6dd0*/  F2FP.TF32.F32.PACK_B R15, R15 ;  /* 0x0000000fff0f723e */ /* 0x000fea00024050ff */
[----:B------:R1:W-:Y:S01]  /*6de0*/  STSM.16.M88.4 [R2], R12 ;  /* 0x0000000c02007844 */ /* 0x0003e20000000200 */
[----:B------:R-:W-:Y:S01]  /*6df0*/  @!PT LDS RZ, [RZ] ;  /* 0x00000000fffff984 */ /* 0x000fe20000000800 */
[----:B------:R-:W-:Y:S01]  /*6e00*/  @!PT LDS RZ, [RZ] ;  /* 0x00000000fffff984 */ /* 0x000fe20000000800 */
[----:B------:R-:W-:Y:S01]  /*6e10*/  @!PT LDS RZ, [RZ] ;  /* 0x00000000fffff984 */ /* 0x000fe20000000800 */
[----:B------:R-:W-:Y:S01]  /*6e20*/  @!PT LDS RZ, [RZ] ;  /* 0x00000000fffff984 */ /* 0x000fe20000000800 */
[----:B------:R2:W-:Y:S07]  /*6e30*/  MEMBAR.ALL.CTA ;  /* 0x0000000000007992 */ /* 0x0005ee0000008000 */
[----:B--2---:R-:W2:Y:S02]  /*6e40*/  FENCE.VIEW.ASYNC.S ;  /* 0x00000000000073c6 */ /* 0x004ea40000000000 */
[----:B--2---:R-:W-:Y:S06]  /*6e50*/  BAR.SYNC.DEFER_BLOCKING 0x1, 0x80 ;  /* 0x0042000000007b1d */ /* 0x004fec0000010000 */
[----:B------:R-:W-:Y:S05]  /*6e60*/  @P0 BRA `(.L_x_111) ;  /* 0x0000000000200947 */ /* 0x000fea0003800000 */
[----:B------:R-:W2:Y:S01]  /*6e70*/  LDCU.64 UR6, c[0x0][0x348] ;  /* 0x00006900ff0677ac */ /* 0x000ea20008000a00 */
[----:B------:R-:W-:Y:S01]  /*6e80*/  ULEA UR5, UR46, UR44, 0xd ;  /* 0x0000002c2e057291 */ /* 0x000fe2000f8e68ff */
[----:B------:R-:W-:Y:S03]  /*6e90*/  UMOV UR51, UR36 ;  /* 0x0000002400337c82 */ /* 0x000fe60008000000 */
[----:B------:R-:W-:Y:S02]  /*6ea0*/  UIADD3 UR48, UPT, UPT, UR5, 0x400, URZ ;  /* 0x0000040005307890 */ /* 0x000fe4000fffe0ff */
[----:B--2---:R-:W-:Y:S04]  /*6eb0*/  UIADD3 UR4, UP0, UPT, UR6, 0x680, URZ ;  /* 0x0000068006047890 */ /* 0x004fe8000ff1e0ff */
[----:B------:R-:W-:Y:S09]  /*6ec0*/  UIADD3.X UR5, UPT, UPT, URZ, UR7, URZ, UP0, !UPT ;  /* 0x00000007ff057290 */ /* 0x000ff200087fe4ff */
[----:B------:R2:W-:Y:S02]  /*6ed0*/  UTMASTG.3D [UR48], [UR4] ;  /* 0x00000030040073b5 */ /* 0x0005e40008010000 */
[----:B--2---:R0:W-:Y:S02]  /*6ee0*/  UTMACMDFLUSH ;  /* 0x00000000000079b7 */ /* 0x0041e40000000000 */
.L_x_111:
[----:B------:R-:W-:Y:S05]  /*6ef0*/  BSYNC.RECONVERGENT B0 ;  /* 0x0000000000007941 */ /* 0x000fea0003800200 */
.L_x_110:
[----:B------:R-:W-:Y:S01]  /*6f00*/  UIADD3 UR47, UPT, UPT, UR46, 0x1, URZ ;  /* 0x000000012e2f7890 */ /* 0x000fe2000fffe0ff */
[----:B------:R-:W-:Y:S03]  /*6f10*/  BSSY.RECONVERGENT B0, `(.L_x_112) ;  /* 0x0000005000007945 */ /* 0x000fe60003800200 */
[----:B------:R-:W-:Y:S04]  /*6f20*/  UISETP.NE.AND UP0, UPT, UR47, 0x3, UPT ;  /* 0x000000032f00788c */ /* 0x000fe8000bf05270 */
[----:B------:R-:W-:Y:S01]  /*6f30*/  USEL UR45, UR47, URZ, UP0 ;  /* 0x000000ff2f2d7287 */ /* 0x000fe20008000000 */
[----:B------:R-:W-:Y:S11]  /*6f40*/  @P0 BRA `(.L_x_113) ;  /* 0x0000000000040947 */ /* 0x000ff60003800000 */
[----:B------:R-:W-:Y:S04]  /*6f50*/  DEPBAR.LE SB0, 0x1 ;  /* 0x000080400000791a */ /* 0x000fe80000000000 */
.L_x_113:
[----:B------:R-:W-:Y:S05]  /*6f60*/  BSYNC.RECONVERGENT B0 ;  /* 0x0000000000007941 */ /* 0x000fea0003800200 */
.L_x_112:
[----:B------:R-:W-:Y:S01]  /*6f70*/  BAR.SYNC.DEFER_BLOCKING 0x1, 0x80 ;  /* 0x0042000000007b1d */ /* 0x000fe20000010000 */
[----:B------:R-:W-:Y:S01]  /*6f80*/  ISETP.NE.AND P1, PT, R70, RZ, PT ;  /* 0x000000ff4600720c */ /* 0x000fe20003f25270 */
[----:B------:R-:W-:Y:S01]  /*6f90*/  UISETP.NE.AND UP0, UPT, UR53, URZ, UPT ;  /* 0x000000ff3500728c */ /* 0x000fe2000bf05270 */
[----:B-1----:R-:W-:Y:S11]  /*6fa0*/  LEA R2, R75, UR44, 0x3 ;  /* 0x0000002c4b027c11 */ /* 0x002ff6000f8e18ff */
[----:B------:R-:W-:Y:S01]  /*6fb0*/  @P1 SHF.L.U32 R3, R74, 0x1f, RZ ;  /* 0x0000001f4a031819 */ /* 0x000fe200000006ff */
[----:B------:R-:W-:Y:S06]  /*6fc0*/  BRA.U !UP0, `(.L_x_114) ;  /* 0x0000000108247547 */ /* 0x000fec000b800000 */
[----:B------:R-:W-:Y:S01]  /*6fd0*/  IMAD.U32 R4, RZ, RZ, UR52 ;  /* 0x00000034ff047e24 */ /* 0x000fe2000f8e00ff */
[----:B------:R-:W-:Y:S01]  /*6fe0*/  MOV R0, UR54 ;  /* 0x0000003600007c02 */ /* 0x000fe20008000f00 */
[----:B------:R-:W-:Y:S03]  /*6ff0*/  UIADD3 UR4, UPT, UPT, UR52, 0x1, URZ ;  /* 0x0000000134047890 */ /* 0x000fe6000fffe0ff */
[----:B------:R-:W-:Y:S01]  /*7000*/  @P1 LEA R4, R4, UR44, 0x3 ;  /* 0x0000002c04041c11 */ /* 0x000fe2000f8e18ff */
[----:B------:R-:W-:Y:S04]  /*7010*/  UISETP.NE.AND UP0, UPT, UR4, 0x3, UPT ;  /* 0x000000030400788c */ /* 0x000fe8000bf05270 */
[----:B------:R-:W-:Y:S01]  /*7020*/  @P1 VIADD R4, R4, 0xd8 ;  /* 0x000000d804041836 */ /* 0x000fe20000000000 */
[----:B------:R-:W-:Y:S04]  /*7030*/  USEL UR52, UR4, URZ, UP0 ;  /* 0x000000ff04347287 */ /* 0x000fe80008000000 */
[----:B------:R-:W-:Y:S04]  /*7040*/  @P1 PRMT R0, R0, 0x654, R4 ;  /* 0x0000065400001816 */ /* 0x000fe80000000004 */
[----:B------:R1:W-:Y:S04]  /*7050*/  @P1 SYNCS.ARRIVE.TRANS64.RED.A1T0 RZ, [R0+URZ], RZ ;  /* 0x000000ff00ff19a7 */ /* 0x0003e800081004ff */
.L_x_114:
[----:B------:R-:W2:Y:S01]  /*7060*/  @P1 SYNCS.PHASECHK.TRANS64.TRYWAIT P0, [R2+URZ+0xc0], R3 ;  /* 0x0000c003020015a7 */ /* 0x000ea200080011ff */
[----:B------:R-:W-:Y:S01]  /*7070*/  BSSY B1, `(.L_x_115) ;  /* 0x0000017000017945 */ /* 0x000fe20003800000 */
[----:B--2---:R-:W-:Y:S03]  /*7080*/  @P1 SEL R76, RZ, 0x1, !P0 ;  /* 0x00000001ff4c1807 */ /* 0x004fe60004000000 */
[----:B------:R-:W-:Y:S05]  /*7090*/  @!P1 BRA `(.L_x_116) ;  /* 0x0000000000509947 */ /* 0x000fea0003800000 */
[----:B------:R-:W-:Y:S01]  /*70a0*/  ISETP.NE.AND P1, PT, R77, RZ, PT ;  /* 0x000000ff4d00720c */ /* 0x000fe20003f25270 */
[----:B------:R-:W-:Y:S01]  /*70b0*/  BSSY B0, `(.L_x_117) ;  /* 0x000000a000007945 */ /* 0x000fe20003800000 */
[----:B------:R-:W-:Y:S11]  /*70c0*/  ISETP.NE.AND P0, PT, R76, RZ, PT ;  /* 0x000000ff4c00720c */ /* 0x000ff60003f05270 */
[----:B------:R-:W-:Y:S05]  /*70d0*/  @P1 IMAD R4, R75, 0x800, R52 ;  /* 0x000008004b041824 */ /* 0x000fea00078e0234 */
[----:B------:R-:W-:Y:S05]  /*70e0*/  @P1 LEA R4, R4, UR44, 0x2 ;  /* 0x0000002c04041c11 */ /* 0x000fea000f8e10ff */
[--C-:B-1----:R-:W-:Y:S02]  /*70f0*/  @P1 IMAD.IADD R0, R72, 0x1, R4.reuse ;  /* 0x0000000148001824 */ /* 0x102fe400078e0204 */
[----:B------:R-:W-:Y:S01]  /*7100*/  @P1 IMAD.IADD R3, R73, 0x1, R4 ;  /* 0x0000000149031824 */ /* 0x000fe200078e0204 */
[----:B------:R-:W-:Y:S06]  /*7110*/  @P0 BRA `(.L_x_118) ;  /* 0x00000000000c0947 */ /* 0x000fec0003800000 */
[----:B------:R-:W-:Y:S04]  /*7120*/  SHF.L.U32 R74, R74, 0x1f, RZ ;  /* 0x0000001f4a4a7819 */ /* 0x000fe800000006ff */
[----:B------:R-:W1:Y:S02]  /*7130*/  SYNCS.PHASECHK.TRANS64.TRYWAIT P0, [R2+URZ+0xc0], R74 ;  /* 0x0000c04a020075a7 */ /* 0x000e6400080011ff */
[----:B-1----:R-:W-:Y:S05]  /*7140*/  @!P0 BRA `(.L_x_119) ;  /* 0x00000018004c8947 */ /* 0x002fea0003800000 */
.L_x_118:
[----:B------:R-:W-:Y:S05]  /*7150*/  BSYNC B0 ;  /* 0x0000000000007941 */ /* 0x000fea0003800000 */
.L_x_117:
[----:B------:R-:W-:Y:S11]  /*7160*/  ISETP.NE.AND P0, PT, R77, RZ, PT ;  /* 0x000000ff4d00720c */ /* 0x000ff60003f05270 */
[----:B------:R-:W-:Y:S02]  /*7170*/  @!UPT UIADD3 URZ, UPT, UPT, URZ, URZ, URZ ;  /* 0x000000fffffff290 */ /* 0x000fe4000fffe0ff */
[----:B-1----:R-:W-:Y:S01]  /*7180*/  @P0 IADD3 R2, PT, PT, R73, R0, RZ ;  /* 0x0000000049020210 */ /* 0x002fe20007ffe0ff */
[----:B------:R-:W-:Y:S05]  /*7190*/  @P0 WARPSYNC.ALL ;  /* 0x0000000000000948 */ /* 0x000fea0003800000 */
[----:B------:R2:W3:Y:S04]  /*71a0*/  @P0 LDSM.16.M88.4 R44, [R4+0x400] ;  /* 0x00040000042c083b */ /* 0x0004e80000000200 */
[----:B------:R2:W4:Y:S04]  /*71b0*/  @P0 LDSM.16.M88.4 R40, [R3+0x400] ;  /* 0x000400000328083b */ /* 0x0005280000000200 */
[----:B------:R2:W1:Y:S04]  /*71c0*/  @P0 LDSM.16.M88.4 R32, [R0+0x400] ;  /* 0x000400000020083b */ /* 0x0004680000000200 */
[----:B------:R2:W1:Y:S02]  /*71d0*/  @P0 LDSM.16.M88.4 R36, [R2+0x400] ;  /* 0x000400000224083b */ /* 0x0004640000000200 */
.L_x_116:
[----:B------:R-:W-:Y:S05]  /*71e0*/  BSYNC B1 ;  /* 0x0000000000017941 */ /* 0x000fea0003800000 */
.L_x_115:
[----:B-12---:R-:W-:Y:S05]  /*71f0*/  VIADD R0, R25, 0x20 ;  /* 0x0000002019007836 */ /* 0x006fea0000000000 */
[----:B------:R-:W-:Y:S04]  /*7200*/  SHF.R.U32.HI R0, RZ, 0x15, R0 ;  /* 0x00000015ff007819 */ /* 0x000fe80000011600 */
[----:B------:R-:W-:Y:S11]  /*7210*/  LOP3.LUT P0, RZ, R0, 0x3, R54, 0x48, !PT ;  /* 0x0000000300ff7812 */ /* 0x000ff60007804836 */
[----:B------:R-:W-:Y:S02]  /*7220*/  @!UPT UIADD3 URZ, UPT, UPT, URZ, URZ, URZ ;  /* 0x000000fffffff290 */ /* 0x000fe4000fffe0ff */
[----:B------:R-:W-:Y:S05]  /*7230*/  @!P0 BRA `(.L_x_120) ;  /* 0x0000000000408947 */ /* 0x000fea0003800000 */
[----:B------:R-:W1:Y:S01]  /*7240*/  LDCU.64 UR8, c[0x4][0x70] ;  /* 0x01000e00ff0877ac */ /* 0x000e620008000a00 */
[----:B------:R-:W-:Y:S01]  /*7250*/  MOV R3, 0x0 ;  /* 0x0000000000037802 */ /* 0x000fe20000000f00 */
[----:B------:R-:W-:Y:S02]  /*7260*/  HFMA2 R12, -RZ, RZ, 0, 5.9604644775390625e-08 ;  /* 0x00000001ff0c7431 */ /* 0x000fe400000001ff */
[----:B------:R-:W-:Y:S02]  /*7270*/  IMAD.MOV.U32 R8, RZ, RZ, 0x192 ;  /* 0x00000192ff087424 */ /* 0x000fe400078e00ff */
[----:B------:R-:W-:Y:S01]  /*7280*/  IMAD.MOV.U32 R13, RZ, RZ, RZ ;  /* 0x000000ffff0d7224 */ /* 0x000fe200078e00ff */
[----:B------:R-:W2:Y:S01]  /*7290*/  LDCU.64 UR6, c[0x4][0x78] ;  /* 0x01000f00ff0677ac */ /* 0x000ea20008000a00 */
[----:B------:R-:W3:Y:S01]  /*72a0*/  LDC.64 R2, c[0x4][R3] ;  /* 0x0100000003027b82 */ /* 0x000ee20000000a00 */
[----:B------:R-:W5:Y:S01]  /*72b0*/  LDCU.64 UR4, c[0x4][0x10] ;  /* 0x01000200ff0477ac */ /* 0x000f620008000a00 */
[----:B-1----:R-:W-:Y:S01]  /*72c0*/  MOV R5, UR9 ;  /* 0x0000000900057c02 */ /* 0x002fe20008000f00 */
[----:B------:R-:W-:Y:S01]  /*72d0*/  IMAD.U32 R4, RZ, RZ, UR8 ;  /* 0x00000008ff047e24 */ /* 0x000fe2000f8e00ff */
[----:B--2---:R-:W-:Y:S01]  /*72e0*/  MOV R7, UR7 ;  /* 0x0000000700077c02 */ /* 0x004fe20008000f00 */
[----:B------:R-:W-:Y:S01]  /*72f0*/  IMAD.U32 R6, RZ, RZ, UR6 ;  /* 0x00000006ff067e24 */ /* 0x000fe2000f8e00ff */
[----:B-----5:R-:W-:Y:S01]  /*7300*/  MOV R11, UR5 ;  /* 0x00000005000b7c02 */ /* 0x020fe20008000f00 */
[----:B------:R-:W-:Y:S02]  /*7310*/  IMAD.U32 R10, RZ, RZ, UR4 ;  /* 0x00000004ff0a7e24 */ /* 0x000fe4000f8e00ff */
[----:B------:R-:W-:Y:S07]  /*7320*/  LEPC R20, `(.L_x_120) ;  /* 0x000000001014794e */ /* 0x000fee0000000000 */
[----:B---34-:R-:W-:Y:S05]  /*7330*/  CALL.ABS.NOINC R2 ;  /* 0x0000000002007343 */ /* 0x018fea0003c00000 */
.L_x_120:
[----:B------:R-:W-:Y:S01]  /*7340*/  ISETP.NE.AND P0, PT, R64, RZ, PT ;  /* 0x000000ff4000720c */ /* 0x000fe20003f05270 */
[----:B------:R-:W-:Y:S05]  /*7350*/  WARPSYNC.ALL ;  /* 0x0000000000007948 */ /* 0x000fea0003800000 */
[----:B------:R-:W-:Y:S01]  /*7360*/  R2UR UR4, R25 ;  /* 0x00000000190472ca */ /* 0x000fe200000e0000 */
[----:B------:R-:W-:Y:S01]  /*7370*/  BSSY.RECONVERGENT B0, `(.L_x_121) ;  /* 0x0000063000007945 */ /* 0x000fe20003800200 */
[----:B---3--:R-:W-:Y:S02]  /*7380*/  LOP3.LUT R0, R44, 0xffffe000, RZ, 0xc0, !PT ;  /* 0xffffe0002c007812 */ /* 0x008fe400078ec0ff */
[----:B------:R-:W-:Y:S02]  /*7390*/  LOP3.LUT R2, R45, 0xffffe000, RZ, 0xc0, !PT ;  /* 0xffffe0002d027812 */ /* 0x000fe400078ec0ff */
[----:B------:R-:W-:Y:S02]  /*73a0*/  LOP3.LUT R3, R46, 0xffffe000, RZ, 0xc0, !PT ;  /* 0xffffe0002e037812 */ /* 0x000fe400078ec0ff */
[----:B------:R-:W-:Y:S02]  /*73b0*/  LOP3.LUT R20, R47, 0xffffe000, RZ, 0xc0, !PT ;  /* 0xffffe0002f147812 */ /* 0x000fe400078ec0ff */
[----:B----4-:R-:W-:Y:S02]  /*73c0*/  LOP3.LUT R21, R40, 0xffffe000, RZ, 0xc0, !PT ;  /* 0xffffe00028157812 */ /* 0x010fe400078ec0ff */
[----:B------:R-:W-:Y:S01]  /*73d0*/  LOP3.LUT R25, R41, 0xffffe000, RZ, 0xc0, !PT ;  /* 0xffffe00029197812 */ /* 0x000fe200078ec0ff */
[----:B------:R-:W1:Y:S01]  /*73e0*/  LDTM.16dp128bit.x8 R4, tmem[UR4+0x20] ;  /* 0x00002004000479ee */ /* 0x000e620008180000 */
[----:B------:R-:W-:Y:S01]  /*73f0*/  R2UR UR4, R71 ;  /* 0x00000000470472ca */ /* 0x000fe200000e0000 */
[----:B------:R-:W-:Y:S01]  /*7400*/  NOP ;  /* 0x0000000000007918 */ /* 0x000fe20000000000 */
[----:B------:R-:W-:Y:S02]  /*7410*/  LOP3.LUT R27, R42, 0xffffe000, RZ, 0xc0, !PT ;  /* 0xffffe0002a1b7812 */ /* 0x000fe400078ec0ff */
[----:B------:R-:W-:Y:S02]  /*7420*/  LOP3.LUT R28, R43, 0xffffe000, RZ, 0xc0, !PT ;  /* 0xffffe0002b1c7812 */ /* 0x000fe400078ec0ff */
[----:B------:R-:W-:Y:S02]  /*7430*/  LOP3.LUT R29, R32, 0xffffe000, RZ, 0xc0, !PT ;  /* 0xffffe000201d7812 */ /* 0x000fe400078ec0ff */
[----:B------:R-:W-:Y:S02]  /*7440*/  LOP3.LUT R30, R33, 0xffffe000, RZ, 0xc0, !PT ;  /* 0xffffe000211e7812 */ /* 0x000fe400078ec0ff */
[----:B------:R-:W-:Y:S02]  /*7450*/  LOP3.LUT R31, R34, 0xffffe000, RZ, 0xc0, !PT ;  /* 0xffffe000221f7812 */ /* 0x000fe400078ec0ff */
[----:B------:R-:W-:Y:S01]  /*7460*/  LOP3.LUT R32, R35, 0xffffe000, RZ, 0xc0, !PT ;  /* 0xffffe00023207812 */ /* 0x000fe200078ec0ff */
[----:B------:R-:W-:Y:S01]  /*7470*/  UIADD3 UR4, UPT, UPT, UR4, 0x140, URZ ;  /* 0x0000014004047890 */ /* 0x000fe2000fffe0ff */
[----:B------:R-:W-:Y:S02]  /*7480*/  LOP3.LUT R33, R36, 0xffffe000, RZ, 0xc0, !PT ;  /* 0xffffe00024217812 */ /* 0x000fe400078ec0ff */
[----:B------:R-:W-:Y:S01]  /*7490*/  LOP3.LUT R34, R37, 0xffffe000, RZ, 0xc0, !PT ;  /* 0xffffe00025227812 */ /* 0x000fe200078ec0ff */
[----:B------:R-:W-:Y:S01]  /*74a0*/  UPRMT UR4, UR54, 0x654, UR4 ;  /* 0x0000065436047896 */ /* 0x000fe20008000004 */
[----:B------:R-:W-:Y:S02]  /*74b0*/  LOP3.LUT R35, R38, 0xffffe000, RZ, 0xc0, !PT ;  /* 0xffffe00026237812 */ /* 0x000fe400078ec0ff */
[----:B------:R-:W-:Y:S01]  /*74c0*/  LOP3.LUT R36, R39, 0xffffe000, RZ, 0xc0, !PT ;  /* 0xffffe00027247812 */ /* 0x000fe200078ec0ff */
[C---:B-1----:R-:W-:Y:S01]  /*74d0*/  FMUL R4, R24.reuse, R4 ;  /* 0x0000000418047220 */ /* 0x042fe20000400000 */
[C---:B------:R-:W-:Y:S01]  /*74e0*/  FMUL R5, R24.reuse, R5 ;  /* 0x0000000518057220 */ /* 0x040fe20000400000 */
[C---:B------:R-:W-:Y:S01]  /*74f0*/  FMUL R6, R24.reuse, R6 ;  /* 0x0000000618067220 */ /* 0x040fe20000400000 */
[----:B------:R-:W-:Y:S01]  /*7500*/  FMUL R7, R24, R7 ;  /* 0x0000000718077220 */ /* 0x000fe20000400000 */
[----:B------:R-:W-:Y:S01]  /*7510*/  FFMA R4, R26, R0, R4 ;  /* 0x000000001a047223 */ /* 0x000fe20000000004 */
[----:B------:R-:W-:Y:S02]  /*7520*/  IMAD.U32 R0, RZ, RZ, UR45 ;  /* 0x0000002dff007e24 */ /* 0x000fe4000f8e00ff */
[----:B------:R-:W-:Y:S01]  /*7530*/  FMUL R8, R24, R8 ;  /* 0x0000000818087220 */ /* 0x000fe20000400000 */
[----:B------:R-:W-:Y:S01]  /*7540*/  FFMA R5, R26, R2, R5 ;  /* 0x000000021a057223 */ /* 0x000fe20000000005 */
[----:B------:R-:W-:Y:S01]  /*7550*/  FMUL R9, R24, R9 ;  /* 0x0000000918097220 */ /* 0x000fe20000400000 */
[----:B------:R-:W-:Y:S01]  /*7560*/  F2FP.TF32.F32.PACK_B R4, R4 ;  /* 0x00000004ff04723e */ /* 0x000fe200024050ff */
[----:B------:R-:W-:Y:S01]  /*7570*/  FFMA R6, R26, R3, R6 ;  /* 0x000000031a067223 */ /* 0x000fe20000000006 */
[----:B------:R-:W-:Y:S01]  /*7580*/  FMUL R10, R24, R10 ;  /* 0x0000000a180a7220 */ /* 0x000fe20000400000 */
[----:B------:R-:W-:Y:S01]  /*7590*/  F2FP.TF32.F32.PACK_B R5, R5 ;  /* 0x00000005ff05723e */ /* 0x000fe200024050ff */
[----:B------:R-:W-:Y:S01]  /*75a0*/  FFMA R7, R26, R20, R7 ;  /* 0x000000141a077223 */ /* 0x000fe20000000007 */
[----:B------:R-:W-:Y:S01]  /*75b0*/  IMAD R0, R0, 0x800, R52 ;  /* 0x0000080000007824 */ /* 0x000fe200078e0234 */
[----:B------:R-:W-:Y:S01]  /*75c0*/  F2FP.TF32.F32.PACK_B R6, R6 ;  /* 0x00000006ff06723e */ /* 0x000fe200024050ff */
[----:B------:R-:W-:Y:S01]  /*75d0*/  FMUL R11, R24, R11 ;  /* 0x0000000b180b7220 */ /* 0x000fe20000400000 */
[----:B------:R-:W-:Y:S01]  /*75e0*/  FFMA R8, R26, R21, R8 ;  /* 0x000000151a087223 */ /* 0x000fe20000000008 */
[----:B------:R-:W-:Y:S01]  /*75f0*/  F2FP.TF32.F32.PACK_B R7, R7 ;  /* 0x00000007ff07723e */ /* 0x000fe200024050ff */
[----:B------:R-:W-:Y:S01]  /*7600*/  FMUL R12, R24, R12 ;  /* 0x0000000c180c7220 */ /* 0x000fe20000400000 */
[----:B------:R-:W-:Y:S01]  /*7610*/  LEA R0, R0, UR44, 0x2 ;  /* 0x0000002c00007c11 */ /* 0x000fe2000f8e10ff */
[----:B------:R-:W-:Y:S01]  /*7620*/  FFMA R9, R26, R25, R9 ;  /* 0x000000191a097223 */ /* 0x000fe20000000009 */
[----:B------:R-:W-:Y:S01]  /*7630*/  FMUL R13, R24, R13 ;  /* 0x0000000d180d7220 */ /* 0x000fe20000400000 */
        /* <DEDUP_REMOVED lines=12> */
[C---:B------:R-:W-:Y:S01]  /*7700*/  IADD3 R2, PT, PT, R73.reuse, 0x400, R0 ;  /* 0x0000040049027810 */ /* 0x040fe20007ffe000 */
[C---:B------:R-:W-:Y:S01]  /*7710*/  FFMA R16, R26.reuse, R33, R16 ;  /* 0x000000211a107223 */ /* 0x040fe20000000010 */
[----:B------:R-:W-:Y:S01]  /*7720*/  F2FP.TF32.F32.PACK_B R8, R8 ;  /* 0x00000008ff08723e */ /* 0x000fe200024050ff */
[----:B------:R-:W-:Y:S01]  /*7730*/  SYNCS.ARRIVE.TRANS64.RED.A1T0 RZ, [UR4], RZ ;  /* 0x000000ffffff79a7 */ /* 0x000fe20008100404 */
[----:B------:R1:W-:Y:S01]  /*7740*/  STSM.16.M88.4 [R0+0x400], R4 ;  /* 0x0004000400007844 */ /* 0x0003e20000000200 */
[----:B------:R-:W-:Y:S01]  /*7750*/  F2FP.TF32.F32.PACK_B R9, R9 ;  /* 0x00000009ff09723e */ /* 0x000fe200024050ff */
[C---:B------:R-:W-:Y:S01]  /*7760*/  FFMA R17, R26.reuse, R34, R17 ;  /* 0x000000221a117223 */ /* 0x040fe20000000011 */
[----:B------:R-:W-:Y:S01]  /*7770*/  F2FP.TF32.F32.PACK_B R10, R10 ;  /* 0x0000000aff0a723e */ /* 0x000fe200024050ff */
[C---:B------:R-:W-:Y:S01]  /*7780*/  FFMA R18, R26.reuse, R35, R18 ;  /* 0x000000231a127223 */ /* 0x040fe20000000012 */
[----:B------:R-:W-:Y:S01]  /*7790*/  F2FP.TF32.F32.PACK_B R11, R11 ;  /* 0x0000000bff0b723e */ /* 0x000fe200024050ff */
[----:B------:R-:W-:Y:S01]  /*77a0*/  FFMA R19, R26, R36, R19 ;  /* 0x000000241a137223 */ /* 0x000fe20000000013 */
[----:B------:R-:W-:Y:S02]  /*77b0*/  IADD3 R72, PT, PT, R72, 0x400, R0 ;  /* 0x0000040048487810 */ /* 0x000fe40007ffe000 */
[----:B------:R-:W-:Y:S01]  /*77c0*/  F2FP.TF32.F32.PACK_B R12, R12 ;  /* 0x0000000cff0c723e */ /* 0x000fe200024050ff */
        /* <DEDUP_REMOVED lines=20> */
[----:B------:R-:W-:Y:S02]  /*7910*/  ULEA UR5, UR45, UR44, 0xd ;  /* 0x0000002c2d057291 */ /* 0x000fe4000f8e68ff */
[----:B------:R-:W-:Y:S02]  /*7920*/  UIADD3 UR9, UPT, UPT, UR49, 0x20, URZ ;  /* 0x0000002031097890 */ /* 0x000fe4000fffe0ff */
[----:B------:R-:W-:Y:S01]  /*7930*/  UIADD3 UR8, UPT, UPT, UR5, 0x400, URZ ;  /* 0x0000040005087890 */ /* 0x000fe2000fffe0ff */
[----:B------:R-:W-:Y:S01]  /*7940*/  UMOV UR10, UR50 ;  /* 0x00000032000a7c82 */ /* 0x000fe20008000000 */
[----:B------:R-:W-:Y:S01]  /*7950*/  UMOV UR11, UR36 ;  /* 0x00000024000b7c82 */ /* 0x000fe20008000000 */
[----:B--2---:R-:W-:Y:S04]  /*7960*/  UIADD3 UR4, UP0, UPT, UR6, 0x680, URZ ;  /* 0x0000068006047890 */ /* 0x004fe8000ff1e0ff */
[----:B------:R-:W-:Y:S09]  /*7970*/  UIADD3.X UR5, UPT, UPT, URZ, UR7, URZ, UP0, !UPT ;  /* 0x00000007ff057290 */ /* 0x000ff200087fe4ff */
[----:B------:R2:W-:Y:S02]  /*7980*/  UTMASTG.3D [UR8], [UR4] ;  /* 0x00000008040073b5 */ /* 0x0005e40008010000 */
[----:B--2---:R0:W-:Y:S02]  /*7990*/  UTMACMDFLUSH ;  /* 0x00000000000079b7 */ /* 0x0041e40000000000 */
.L_x_122:
[----:B------:R-:W-:Y:S05]  /*79a0*/  BSYNC.RECONVERGENT B0 ;  /* 0x0000000000007941 */ /* 0x000fea0003800200 */
.L_x_121:
[----:B------:R-:W-:Y:S01]  /*79b0*/  UIADD3 UR4, UPT, UPT, UR45, 0x1, URZ ;  /* 0x000000012d047890 */ /* 0x000fe2000fffe0ff */
[----:B------:R-:W-:Y:S03]  /*79c0*/  BSSY.RECONVERGENT B0, `(.L_x_123) ;  /* 0x0000008000007945 */ /* 0x000fe60003800200 */
[----:B------:R-:W-:Y:S04]  /*79d0*/  UISETP.NE.AND UP0, UPT, UR4, 0x3, UPT ;  /* 0x000000030400788c */ /* 0x000fe8000bf05270 */
[----:B------:R-:W-:Y:S02]  /*79e0*/  UISETP.EQ.XOR UP1, UPT, UR47, 0x3, !UP0 ;  /* 0x000000032f00788c */ /* 0x000fe4000c722a70 */
[----:B------:R-:W-:Y:S02]  /*79f0*/  USEL UR46, UR4, URZ, UP0 ;  /* 0x000000ff042e7287 */ /* 0x000fe40008000000 */
[----:B------:R-:W-:Y:S04]  /*7a00*/  USEL UR5, URZ, 0x1, !UP1 ;  /* 0x00000001ff057887 */ /* 0x000fe8000c800000 */
[----:B------:R-:W-:Y:S01]  /*7a10*/  ULOP3.LUT UR55, UR55, UR5, URZ, 0x3c, !UPT ;  /* 0x0000000537377292 */ /* 0x000fe2000f8e3cff */
[----:B------:R-:W-:Y:S11]  /*7a20*/  @P0 BRA `(.L_x_124) ;  /* 0x0000000000040947 */ /* 0x000ff60003800000 */
[----:B------:R-:W-:Y:S04]  /*7a30*/  DEPBAR.LE SB0, 0x1 ;  /* 0x000080400000791a */ /* 0x000fe80000000000 */
.L_x_124:
[----:B------:R-:W-:Y:S05]  /*7a40*/  BSYNC.RECONVERGENT B0 ;  /* 0x0000000000007941 */ /* 0x000fea0003800200 */
.L_x_123:
[----:B------:R-:W-:Y:S01]  /*7a50*/  BAR.SYNC.DEFER_BLOCKING 0x1, 0x80 ;  /* 0x0042000000007b1d */ /* 0x000fe20000010000 */
[----:B------:R-:W-:Y:S01]  /*7a60*/  UISETP.NE.AND UP0, UPT, UR53, -0x2, UPT ;  /* 0xfffffffe3500788c */ /* 0x000fe2000bf05270 */
[----:B------:R-:W-:Y:S08]  /*7a70*/  IADD3 R22, PT, PT, R22, 0x1, RZ ;  /* 0x0000000116167810 */ /* 0x000ff00007ffe0ff */
[----:B------:R-:W-:Y:S05]  /*7a80*/  BRA.U !UP0, `(.L_x_125) ;  /* 0x0000000108287547 */ /* 0x000fea000b800000 */
[----:B------:R-:W-:Y:S01]  /*7a90*/  ISETP.NE.AND P0, PT, R70, RZ, PT ;  /* 0x000000ff4600720c */ /* 0x000fe20003f05270 */
[----:B-1----:R-:W-:Y:S01]  /*7aa0*/  IMAD.U32 R2, RZ, RZ, UR52 ;  /* 0x00000034ff027e24 */ /* 0x002fe2000f8e00ff */
[----:B------:R-:W-:Y:S01]  /*7ab0*/  UIADD3 UR4, UPT, UPT, UR52, 0x1, URZ ;  /* 0x0000000134047890 */ /* 0x000fe2000fffe0ff */
[----:B------:R-:W-:Y:S03]  /*7ac0*/  IMAD.U32 R0, RZ, RZ, UR54 ;  /* 0x00000036ff007e24 */ /* 0x000fe6000f8e00ff */
[----:B------:R-:W-:Y:S04]  /*7ad0*/  UISETP.NE.AND UP0, UPT, UR4, 0x3, UPT ;  /* 0x000000030400788c */ /* 0x000fe8000bf05270 */
[----:B------:R-:W-:Y:S03]  /*7ae0*/  USEL UR52, UR4, URZ, UP0 ;  /* 0x000000ff04347287 */ /* 0x000fe60008000000 */
[----:B------:R-:W-:Y:S05]  /*7af0*/  @P0 LEA R2, R2, UR44, 0x3 ;  /* 0x0000002c02020c11 */ /* 0x000fea000f8e18ff */
[----:B------:R-:W-:Y:S05]  /*7b00*/  @P0 VIADD R2, R2, 0xd8 ;  /* 0x000000d802020836 */ /* 0x000fea0000000000 */
[----:B------:R-:W-:Y:S04]  /*7b10*/  @P0 PRMT R0, R0, 0x654, R2 ;  /* 0x0000065400000816 */ /* 0x000fe80000000002 */
[----:B------:R2:W-:Y:S03]  /*7b20*/  @P0 SYNCS.ARRIVE.TRANS64.RED.A1T0 RZ, [R0+URZ], RZ ;  /* 0x000000ff00ff09a7 */ /* 0x0005e600081004ff */
.L_x_125:
[----:B------:R-:W-:Y:S01]  /*7b30*/  R2UR UR6, R69 ;  /* 0x00000000450672ca */ /* 0x000fe200000e0000 */
[----:B------:R-:W-:Y:S01]  /*7b40*/  UIADD3 UR53, UPT, UPT, UR53, 0x2, URZ ;  /* 0x0000000235357890 */ /* 0x000fe2000fffe0ff */
[----:B------:R-:W-:Y:S02]  /*7b50*/  R2UR UR5, R55 ;  /* 0x00000000370572ca */ /* 0x000fe400000e0000 */
[----:B------:R-:W-:Y:S02]  /*7b60*/  R2UR UR4, R56 ;  /* 0x00000000380472ca */ /* 0x000fe400000e0000 */
[----:B------:R-:W-:Y:S02]  /*7b70*/  R2UR UR36, R67 ;  /* 0x00000000432472ca */ /* 0x000fe400000e0000 */
[----:B------:R-:W-:Y:S02]  /*7b80*/  ISETP.NE.AND P0, PT, R59, 0x2, PT ;  /* 0x000000023b00780c */ /* 0x000fe40003f05270 */
[----:B------:R-:W-:Y:S02]  /*7b90*/  ISETP.NE.AND P1, PT, R22, 0x4, PT ;  /* 0x000000041600780c */ /* 0x000fe40003f25270 */
[----:B-1----:R-:W-:Y:S01]  /*7ba0*/  SEL R2, RZ, 0x1, P0 ;  /* 0x00000001ff027807 */ /* 0x002fe20000000000 */
[----:B------:R-:W-:Y:S01]  /*7bb0*/  UISETP.NE.AND UP0, UPT, UR6, URZ, UPT ;  /* 0x000000ff0600728c */ /* 0x000fe2000bf05270 */
[----:B--2---:R-:W-:Y:S01]  /*7bc0*/  SEL R0, RZ, 0x1, P1 ;  /* 0x00000001ff007807 */ /* 0x004fe20000800000 */
[----:B------:R-:W-:Y:S01]  /*7bd0*/  UIADD3 UR30, UPT, UPT, UR37, UR5, URZ ;  /* 0x00000005251e7290 */ /* 0x000fe2000fffe0ff */
[----:B------:R-:W-:Y:S01]  /*7be0*/  LOP3.LUT R60, R60, R2, RZ, 0x3c, !PT ;  /* 0x000000023c3c7212 */ /* 0x000fe200078e3cff */
[----:B------:R-:W-:Y:S01]  /*7bf0*/  UIADD3 UR26, UPT, UPT, UR38, UR4, URZ ;  /* 0x00000004261a7290 */ /* 0x000fe2000fffe0ff */
[----:B------:R-:W-:Y:S02]  /*7c00*/  LOP3.LUT R61, R61, R0, RZ, 0x3c, !PT ;  /* 0x000000003d3d7212 */ /* 0x000fe400078e3cff */
[----:B------:R-:W-:Y:S02]  /*7c10*/  SEL R59, R59, RZ, P0 ;  /* 0x000000ff3b3b7207 */ /* 0x000fe40000000000 */
[----:B------:R-:W-:Y:S01]  /*7c20*/  SEL R22, R22, RZ, P1 ;  /* 0x000000ff16167207 */ /* 0x000fe20000800000 */
[----:B------:R-:W-:Y:S06]  /*7c30*/  BRA.U UP0, `(.L_x_126) ;  /* 0xffffffd900b07547 */ /* 0x000fec000b83ffff */
[----:B------:R-:W-:-:S13]  /*7c40*/  R2UR UR4, R57 ;  /* 0x00000000390472ca */ /* 0x000fda00000e0000 */
[----:B------:R-:W-:-:S09]  /*7c50*/  UISETP.NE.AND UP0, UPT, UR4, URZ, UPT ;  /* 0x000000ff0400728c */ /* 0x000fd2000bf05270 */
[----:B------:R-:W-:Y:S05]  /*7c60*/  BRA.U !UP0, `(.L_x_127) ;  /* 0x0000000108487547 */ /* 0x000fea000b800000 */
[----:B------:R-:W1:Y:S02]  /*7c70*/  LDCU.64 UR4, c[0x0][0x890] ;  /* 0x00011200ff0477ac */ /* 0x000e640008000a00 */
[----:B-1----:R-:W-:-:S04]  /*7c80*/  UISETP.NE.U32.AND UP0, UPT, UR4, URZ, UPT ;  /* 0x000000ff0400728c */ /* 0x002fc8000bf05070 */
[----:B------:R-:W-:-:S09]  /*7c90*/  UISETP.NE.AND.EX UP0, UPT, UR5, URZ, UPT, UP0 ;  /* 0x000000ff0500728c */ /* 0x000fd2000bf05300 */
[----:B------:R-:W-:Y:S05]  /*7ca0*/  BRA.U UP0, `(.L_x_128) ;  /* 0x00000001000c7547 */ /* 0x000fea000b800000 */
[----:B------:R-:W-:-:S13]  /*7cb0*/  FSETP.NEU.AND P0, PT, R26, RZ, PT ;  /* 0x000000ff1a00720b */ /* 0x000fda0003f0d000 */
[----:B------:R-:W-:Y:S05]  /*7cc0*/  @!P0 EXIT ;  /* 0x000000000000894d */ /* 0x000fea0003800000 */
[----:B------:R-:W-:Y:S05]  /*7cd0*/  BRA `(.L_x_127) ;  /* 0x00000000002c7947 */ /* 0x000fea0003800000 */
.L_x_128:
[----:B------:R-:W-:Y:S01]  /*7ce0*/  ISETP.NE.AND P0, PT, R58, RZ, PT ;  /* 0x000000ff3a00720c */ /* 0x000fe20003f05270 */
[----:B------:R-:W-:-:S12]  /*7cf0*/  BSSY.RECONVERGENT B0, `(.L_x_127) ;  /* 0x0000009000007945 */ /* 0x000fd80003800200 */
[----:B------:R-:W-:Y:S05]  /*7d00*/  @P0 BRA `(.L_x_129) ;  /* 0x0000000000140947 */ /* 0x000fea0003800000 */
[----:B------:R-:W1:Y:S02]  /*7d10*/  LDCU.64 UR4, c[0x0][0x888] ;  /* 0x00011100ff0477ac */ /* 0x000e640008000a00 */
[----:B-1----:R-:W-:-:S04]  /*7d20*/  ISETP.NE.U32.AND P0, PT, RZ, UR4, PT ;  /* 0x00000004ff007c0c */ /* 0x002fc8000bf05070 */
[----:B------:R-:W-:-:S13]  /*7d30*/  ISETP.NE.AND.EX P0, PT, RZ, UR5, PT, P0 ;  /* 0x00000005ff007c0c */ /* 0x000fda000bf05300 */
[----:B------:R-:W-:Y:S05]  /*7d40*/  @!P0 EXIT ;  /* 0x000000000000894d */ /* 0x000fea0003800000 */
[----:B------:R-:W-:Y:S05]  /*7d50*/  BRA `(.L_x_130) ;  /* 0x0000000000087947 */ /* 0x000fea0003800000 */
.L_x_129:
[----:B------:R-:W-:-:S13]  /*7d60*/  FSETP.NEU.AND P0, PT, R26, RZ, PT ;  /* 0x000000ff1a00720b */ /* 0x000fda0003f0d000 */
[----:B------:R-:W-:Y:S05]  /*7d70*/  @!P0 EXIT ;  /* 0x000000000000894d */ /* 0x000fea0003800000 */
.L_x_130:
[----:B------:R-:W-:Y:S05]  /*7d80*/  BSYNC.RECONVERGENT B0 ;  /* 0x0000000000007941 */ /* 0x000fea0003800200 */
.L_x_127:
[----:B------:R-:W-:Y:S01]  /*7d90*/  ULEA UR4, UR52, UR44, 0x3 ;  /* 0x0000002c34047291 */ /* 0x000fe2000f8e18ff */
[----:B------:R-:W-:-:S04]  /*7da0*/  DEPBAR.LE SB0, 0x0 ;  /* 0x000080000000791a */ /* 0x000fc80000000000 */
[----:B------:R-:W-:-:S04]  /*7db0*/  UIADD3 UR4, UPT, UPT, UR4, 0xd8, URZ ;  /* 0x000000d804047890 */ /* 0x000fc8000fffe0ff */
[----:B------:R-:W-:-:S09]  /*7dc0*/  UPRMT UR4, UR54, 0x654, UR4 ;  /* 0x0000065436047896 */ /* 0x000fd20008000004 */
[----:B------:R-:W-:Y:S01]  /*7dd0*/  SYNCS.ARRIVE.TRANS64.RED.A1T0 RZ, [UR4], RZ ;  /* 0x000000ffffff79a7 */ /* 0x000fe20008100404 */
[----:B------:R-:W-:Y:S05]  /*7de0*/  EXIT ;  /* 0x000000000000794d */ /* 0x000fea0003800000 */
.L_x_25:
[----:B--2---:R2:W3:Y:S02]  /*7df0*/  SYNCS.PHASECHK.TRANS64.TRYWAIT P0, [R0+URZ+0x170], R2 ;  /* 0x00017002000075a7 */ /* 0x0044e400080011ff */
[----:B---3--:R-:W-:Y:S05]  /*7e00*/  @!P0 NANOSLEEP.SYNCS 0x989680 ;  /* 0x009896800000895d */ /* 0x008fea0003900000 */
[----:B------:R-:W3:Y:S02]  /*7e10*/  @!P0 SYNCS.PHASECHK.TRANS64 P0, [R0+URZ+0x170], R2 ;  /* 0x00017002000085a7 */ /* 0x000ee400080010ff */
[----:B---3--:R-:W-:Y:S05]  /*7e20*/  @!P0 BRA `(.L_x_25) ;  /* 0xfffffffc00f08947 */ /* 0x008fea000383ffff */
[----:B------:R-:W-:Y:S05]  /*7e30*/  BRA `(.L_x_131) ;  /* 0xffffff9c00047947 */ /* 0x000fea000383ffff */
.L_x_28:
[----:B-1----:R-:W-:-:S07]  /*7e40*/  MOV R0, UR33 ;  /* 0x0000002100007c02 */ /* 0x002fce0008000f00 */
.L_x_132:
[----:B-1----:R1:W2:Y:S02]  /*7e50*/  SYNCS.PHASECHK.TRANS64.TRYWAIT P0, [R0+URZ+0x60], R3 ;  /* 0x00006003000075a7 */ /* 0x0022a400080011ff */
[----:B--2---:R-:W-:Y:S05]  /*7e60*/  @!P0 NANOSLEEP.SYNCS 0x989680 ;  /* 0x009896800000895d */ /* 0x004fea0003900000 */
[----:B------:R-:W2:Y:S02]  /*7e70*/  @!P0 SYNCS.PHASECHK.TRANS64 P0, [R0+URZ+0x60], R3 ;  /* 0x00006003000085a7 */ /* 0x000ea400080010ff */
[----:B--2---:R-:W-:Y:S05]  /*7e80*/  @!P0 BRA `(.L_x_132) ;  /* 0xfffffffc00f08947 */ /* 0x004fea000383ffff */
[----:B------:R-:W-:Y:S05]  /*7e90*/  BRA `(.L_x_27) ;  /* 0xffffff9c004c7947 */ /* 0x000fea000383ffff */
.L_x_35:
[----:B-1----:R-:W-:-:S07]  /*7ea0*/  MOV R0, UR17 ;  /* 0x0000001100007c02 */ /* 0x002fce0008000f00 */
.L_x_133:
[----:B-1----:R1:W2:Y:S02]  /*7eb0*/  SYNCS.PHASECHK.TRANS64.TRYWAIT P0, [R0+URZ+0x60], R3 ;  /* 0x00006003000075a7 */ /* 0x0022a400080011ff */
[----:B--2---:R-:W-:Y:S05]  /*7ec0*/  @!P0 NANOSLEEP.SYNCS 0x989680 ;  /* 0x009896800000895d */ /* 0x004fea0003900000 */
[----:B------:R-:W2:Y:S02]  /*7ed0*/  @!P0 SYNCS.PHASECHK.TRANS64 P0, [R0+URZ+0x60], R3 ;  /* 0x00006003000085a7 */ /* 0x000ea400080010ff */
[----:B--2---:R-:W-:Y:S05]  /*7ee0*/  @!P0 BRA `(.L_x_133) ;  /* 0xfffffffc00f08947 */ /* 0x004fea000383ffff */
[----:B------:R-:W-:Y:S05]  /*7ef0*/  BRA `(.L_x_34) ;  /* 0xffffffa000087947 */ /* 0x000fea000383ffff */
.L_x_40:
[----:B-1----:R1:W2:Y:S02]  /*7f00*/  SYNCS.PHASECHK.TRANS64.TRYWAIT P0, [R3+URZ+0x100], R0 ;  /* 0x00010000030075a7 */ /* 0x0022a400080011ff */
[----:B--2---:R-:W-:Y:S05]  /*7f10*/  @!P0 NANOSLEEP.SYNCS 0x989680 ;  /* 0x009896800000895d */ /* 0x004fea0003900000 */
[----:B------:R-:W2:Y:S02]  /*7f20*/  @!P0 SYNCS.PHASECHK.TRANS64 P0, [R3+URZ+0x100], R0 ;  /* 0x00010000030085a7 */ /* 0x000ea400080010ff */
[----:B--2---:R-:W-:Y:S05]  /*7f30*/  @!P0 BRA `(.L_x_40) ;  /* 0xfffffffc00f08947 */ /* 0x004fea000383ffff */
[----:B------:R-:W-:Y:S05]  /*7f40*/  BRA `(.L_x_134) ;  /* 0xffffffa000ac7947 */ /* 0x000fea000383ffff */
.L_x_44:
[----:B------:R-:W-:-:S07]  /*7f50*/  MOV R0, UR4 ;  /* 0x0000000400007c02 */ /* 0x000fce0008000f00 */
.L_x_135:
[----:B-1----:R1:W2:Y:S02]  /*7f60*/  SYNCS.PHASECHK.TRANS64.TRYWAIT P0, [R0+URZ], R2 ;  /* 0x00000002000075a7 */ /* 0x0022a400080011ff */
[----:B--2---:R-:W-:Y:S05]  /*7f70*/  @!P0 NANOSLEEP.SYNCS 0x989680 ;  /* 0x009896800000895d */ /* 0x004fea0003900000 */
[----:B------:R-:W2:Y:S02]  /*7f80*/  @!P0 SYNCS.PHASECHK.TRANS64 P0, [R0+URZ], R2 ;  /* 0x00000002000085a7 */ /* 0x000ea400080010ff */
[----:B--2---:R-:W-:Y:S05]  /*7f90*/  @!P0 BRA `(.L_x_135) ;  /* 0xfffffffc00f08947 */ /* 0x004fea000383ffff */
[----:B------:R-:W-:Y:S05]  /*7fa0*/  BRA `(.L_x_136) ;  /* 0xffffffa800587947 */ /* 0x000fea000383ffff */
.L_x_45:
[----:B------:R-:W-:-:S07]  /*7fb0*/  MOV R0, UR5 ;  /* 0x0000000500007c02 */ /* 0x000fce0008000f00 */
.L_x_137:
[----:B-1----:R1:W2:Y:S02]  /*7fc0*/  SYNCS.PHASECHK.TRANS64.TRYWAIT P0, [R0+URZ], R3 ;  /* 0x00000003000075a7 */ /* 0x0022a400080011ff */
[----:B--2---:R-:W-:Y:S05]  /*7fd0*/  @!P0 NANOSLEEP.SYNCS 0x989680 ;  /* 0x009896800000895d */ /* 0x004fea0003900000 */
[----:B------:R-:W2:Y:S02]  /*7fe0*/  @!P0 SYNCS.PHASECHK.TRANS64 P0, [R0+URZ], R3 ;  /* 0x00000003000085a7 */ /* 0x000ea400080010ff */
[----:B--2---:R-:W-:Y:S05]  /*7ff0*/  @!P0 BRA `(.L_x_137) ;  /* 0xfffffffc00f08947 */ /* 0x004fea000383ffff */
[----:B------:R-:W-:Y:S05]  /*8000*/  BRA `(.L_x_138) ;  /* 0xffffffa800647947 */ /* 0x000fea000383ffff */
.L_x_46:
[----:B------:R-:W-:-:S07]  /*8010*/  MOV R0, UR5 ;  /* 0x0000000500007c02 */ /* 0x000fce0008000f00 */
.L_x_139:
[----:B-1----:R1:W2:Y:S02]  /*8020*/  SYNCS.PHASECHK.TRANS64.TRYWAIT P0, [R0+URZ], R3 ;  /* 0x00000003000075a7 */ /* 0x0022a400080011ff */
[----:B--2---:R-:W-:Y:S05]  /*8030*/  @!P0 NANOSLEEP.SYNCS 0x989680 ;  /* 0x009896800000895d */ /* 0x004fea0003900000 */
[----:B------:R-:W2:Y:S02]  /*8040*/  @!P0 SYNCS.PHASECHK.TRANS64 P0, [R0+URZ], R3 ;  /* 0x00000003000085a7 */ /* 0x000ea400080010ff */
[----:B--2---:R-:W-:Y:S05]  /*8050*/  @!P0 BRA `(.L_x_139) ;  /* 0xfffffffc00f08947 */ /* 0x004fea000383ffff */
[----:B------:R-:W-:Y:S05]  /*8060*/  BRA `(.L_x_140) ;  /* 0xffffffa800707947 */ /* 0x000fea000383ffff */
.L_x_47:
[----:B------:R-:W-:-:S07]  /*8070*/  MOV R0, UR5 ;  /* 0x0000000500007c02 */ /* 0x000fce0008000f00 */
.L_x_141:
[----:B-1----:R1:W2:Y:S02]  /*8080*/  SYNCS.PHASECHK.TRANS64.TRYWAIT P0, [R0+URZ], R3 ;  /* 0x00000003000075a7 */ /* 0x0022a400080011ff */
[----:B--2---:R-:W-:Y:S05]  /*8090*/  @!P0 NANOSLEEP.SYNCS 0x989680 ;  /* 0x009896800000895d */ /* 0x004fea0003900000 */
[----:B------:R-:W2:Y:S02]  /*80a0*/  @!P0 SYNCS.PHASECHK.TRANS64 P0, [R0+URZ], R3 ;  /* 0x00000003000085a7 */ /* 0x000ea400080010ff */
[----:B--2---:R-:W-:Y:S05]  /*80b0*/  @!P0 BRA `(.L_x_141) ;  /* 0xfffffffc00f08947 */ /* 0x004fea000383ffff */
[----:B------:R-:W-:Y:S05]  /*80c0*/  BRA `(.L_x_142) ;  /* 0xffffffa8007c7947 */ /* 0x000fea000383ffff */
.L_x_48:
[----:B------:R-:W-:-:S07]  /*80d0*/  MOV R0, UR5 ;  /* 0x0000000500007c02 */ /* 0x000fce0008000f00 */
.L_x_143:
[----:B-1----:R1:W2:Y:S02]  /*80e0*/  SYNCS.PHASECHK.TRANS64.TRYWAIT P0, [R0+URZ], R3 ;  /* 0x00000003000075a7 */ /* 0x0022a400080011ff */
[----:B--2---:R-:W-:Y:S05]  /*80f0*/  @!P0 NANOSLEEP.SYNCS 0x989680 ;  /* 0x009896800000895d */ /* 0x004fea0003900000 */
[----:B------:R-:W2:Y:S02]  /*8100*/  @!P0 SYNCS.PHASECHK.TRANS64 P0, [R0+URZ], R3 ;  /* 0x00000003000085a7 */ /* 0x000ea400080010ff */
[----:B--2---:R-:W-:Y:S05]  /*8110*/  @!P0 BRA `(.L_x_143) ;  /* 0xfffffffc00f08947 */ /* 0x004fea000383ffff */
[----:B------:R-:W-:Y:S05]  /*8120*/  BRA `(.L_x_144) ;  /* 0xffffffa800887947 */ /* 0x000fea000383ffff */
.L_x_49:
[----:B------:R-:W-:-:S07]  /*8130*/  MOV R0, UR5 ;  /* 0x0000000500007c02 */ /* 0x000fce0008000f00 */
.L_x_145:
[----:B-1----:R1:W2:Y:S02]  /*8140*/  SYNCS.PHASECHK.TRANS64.TRYWAIT P0, [R0+URZ], R3 ;  /* 0x00000003000075a7 */ /* 0x0022a400080011ff */
[----:B--2---:R-:W-:Y:S05]  /*8150*/  @!P0 NANOSLEEP.SYNCS 0x989680 ;  /* 0x009896800000895d */ /* 0x004fea0003900000 */
[----:B------:R-:W2:Y:S02]  /*8160*/  @!P0 SYNCS.PHASECHK.TRANS64 P0, [R0+URZ], R3 ;  /* 0x00000003000085a7 */ /* 0x000ea400080010ff */
[----:B--2---:R-:W-:Y:S05]  /*8170*/  @!P0 BRA `(.L_x_145) ;  /* 0xfffffffc00f08947 */ /* 0x004fea000383ffff */
[----:B------:R-:W-:Y:S05]  /*8180*/  BRA `(.L_x_146) ;  /* 0xffffffa800947947 */ /* 0x000fea000383ffff */
.L_x_50:
[----:B------:R-:W-:-:S07]  /*8190*/  MOV R0, UR5 ;  /* 0x0000000500007c02 */ /* 0x000fce0008000f00 */
.L_x_147:
[----:B-1----:R1:W2:Y:S02]  /*81a0*/  SYNCS.PHASECHK.TRANS64.TRYWAIT P0, [R0+URZ], R3 ;  /* 0x00000003000075a7 */ /* 0x0022a400080011ff */
[----:B--2---:R-:W-:Y:S05]  /*81b0*/  @!P0 NANOSLEEP.SYNCS 0x989680 ;  /* 0x009896800000895d */ /* 0x004fea0003900000 */
[----:B------:R-:W2:Y:S02]  /*81c0*/  @!P0 SYNCS.PHASECHK.TRANS64 P0, [R0+URZ], R3 ;  /* 0x00000003000085a7 */ /* 0x000ea400080010ff */
[----:B--2---:R-:W-:Y:S05]  /*81d0*/  @!P0 BRA `(.L_x_147) ;  /* 0xfffffffc00f08947 */ /* 0x004fea000383ffff */
[----:B------:R-:W-:Y:S05]  /*81e0*/  BRA `(.L_x_148) ;  /* 0xffffffa800a07947 */ /* 0x000fea000383ffff */
.L_x_51:
[----:B------:R-:W-:-:S07]  /*81f0*/  MOV R0, UR5 ;  /* 0x0000000500007c02 */ /* 0x000fce0008000f00 */
.L_x_149:
[----:B-1----:R1:W2:Y:S02]  /*8200*/  SYNCS.PHASECHK.TRANS64.TRYWAIT P0, [R0+URZ], R3 ;  /* 0x00000003000075a7 */ /* 0x0022a400080011ff */
[----:B--2---:R-:W-:Y:S05]  /*8210*/  @!P0 NANOSLEEP.SYNCS 0x989680 ;  /* 0x009896800000895d */ /* 0x004fea0003900000 */
[----:B------:R-:W2:Y:S02]  /*8220*/  @!P0 SYNCS.PHASECHK.TRANS64 P0, [R0+URZ], R3 ;  /* 0x00000003000085a7 */ /* 0x000ea400080010ff */
[----:B--2---:R-:W-:Y:S05]  /*8230*/  @!P0 BRA `(.L_x_149) ;  /* 0xfffffffc00f08947 */ /* 0x004fea000383ffff */
[----:B------:R-:W-:Y:S05]  /*8240*/  BRA `(.L_x_150) ;  /* 0xffffffa800ac7947 */ /* 0x000fea000383ffff */
.L_x_52:
[----:B------:R-:W-:-:S07]  /*8250*/  MOV R0, UR5 ;  /* 0x0000000500007c02 */ /* 0x000fce0008000f00 */
.L_x_151:
[----:B-1----:R1:W2:Y:S02]  /*8260*/  SYNCS.PHASECHK.TRANS64.TRYWAIT P0, [R0+URZ], R3 ;  /* 0x00000003000075a7 */ /* 0x0022a400080011ff */
[----:B--2---:R-:W-:Y:S05]  /*8270*/  @!P0 NANOSLEEP.SYNCS 0x989680 ;  /* 0x009896800000895d */ /* 0x004fea0003900000 */
[----:B------:R-:W2:Y:S02]  /*8280*/  @!P0 SYNCS.PHASECHK.TRANS64 P0, [R0+URZ], R3 ;  /* 0x00000003000085a7 */ /* 0x000ea400080010ff */
[----:B--2---:R-:W-:Y:S05]  /*8290*/  @!P0 BRA `(.L_x_151) ;  /* 0xfffffffc00f08947 */ /* 0x004fea000383ffff */
[----:B------:R-:W-:Y:S05]  /*82a0*/  BRA `(.L_x_152) ;  /* 0xffffffa800b87947 */ /* 0x000fea000383ffff */
.L_x_53:
[----:B------:R-:W-:-:S07]  /*82b0*/  MOV R0, UR5 ;  /* 0x0000000500007c02 */ /* 0x000fce0008000f00 */
.L_x_153:
[----:B-1----:R1:W2:Y:S02]  /*82c0*/  SYNCS.PHASECHK.TRANS64.TRYWAIT P0, [R0+URZ], R3 ;  /* 0x00000003000075a7 */ /* 0x0022a400080011ff */
[----:B--2---:R-:W-:Y:S05]  /*82d0*/  @!P0 NANOSLEEP.SYNCS 0x989680 ;  /* 0x009896800000895d */ /* 0x004fea0003900000 */
[----:B------:R-:W2:Y:S02]  /*82e0*/  @!P0 SYNCS.PHASECHK.TRANS64 P0, [R0+URZ], R3 ;  /* 0x00000003000085a7 */ /* 0x000ea400080010ff */
[----:B--2---:R-:W-:Y:S05]  /*82f0*/  @!P0 BRA `(.L_x_153) ;  /* 0xfffffffc00f08947 */ /* 0x004fea000383ffff */
[----:B------:R-:W-:Y:S05]  /*8300*/  BRA `(.L_x_154) ;  /* 0xffffffa800c47947 */ /* 0x000fea000383ffff */
.L_x_54:
[----:B------:R-:W-:-:S07]  /*8310*/  MOV R0, UR5 ;  /* 0x0000000500007c02 */ /* 0x000fce0008000f00 */
.L_x_155:
[----:B-1----:R1:W2:Y:S02]  /*8320*/  SYNCS.PHASECHK.TRANS64.TRYWAIT P0, [R0+URZ], R3 ;  /* 0x00000003000075a7 */ /* 0x0022a400080011ff */
[----:B--2---:R-:W-:Y:S05]  /*8330*/  @!P0 NANOSLEEP.SYNCS 0x989680 ;  /* 0x009896800000895d */ /* 0x004fea0003900000 */
[----:B------:R-:W2:Y:S02]  /*8340*/  @!P0 SYNCS.PHASECHK.TRANS64 P0, [R0+URZ], R3 ;  /* 0x00000003000085a7 */ /* 0x000ea400080010ff */
[----:B--2---:R-:W-:Y:S05]  /*8350*/  @!P0 BRA `(.L_x_155) ;  /* 0xfffffffc00f08947 */ /* 0x004fea000383ffff */
[----:B------:R-:W-:Y:S05]  /*8360*/  BRA `(.L_x_156) ;  /* 0xffffffa800d07947 */ /* 0x000fea000383ffff */
.L_x_57:
[----:B-1----:R1:W2:Y:S02]  /*8370*/  SYNCS.PHASECHK.TRANS64.TRYWAIT P0, [R2+URZ+0x160], R4 ;  /* 0x00016004020075a7 */ /* 0x0022a400080011ff */
[----:B--2---:R-:W-:Y:S05]  /*8380*/  @!P0 NANOSLEEP.SYNCS 0x989680 ;  /* 0x009896800000895d */ /* 0x004fea0003900000 */
[----:B------:R-:W2:Y:S02]  /*8390*/  @!P0 SYNCS.PHASECHK.TRANS64 P0, [R2+URZ+0x160], R4 ;  /* 0x00016004020085a7 */ /* 0x000ea400080010ff */
[----:B--2---:R-:W-:Y:S05]  /*83a0*/  @!P0 BRA `(.L_x_57) ;  /* 0xfffffffc00f08947 */ /* 0x004fea000383ffff */
[----:B------:R-:W-:Y:S05]  /*83b0*/  BRA `(.L_x_157) ;  /* 0xffffffac002c7947 */ /* 0x000fea000383ffff */
.L_x_58:
[----:B------:R-:W-:-:S07]  /*83c0*/  MOV R2, UR4 ;  /* 0x0000000400027c02 */ /* 0x000fce0008000f00 */
.L_x_158:
[----:B-1----:R1:W2:Y:S02]  /*83d0*/  SYNCS.PHASECHK.TRANS64.TRYWAIT P0, [R2+URZ+0x110], R5 ;  /* 0x00011005020075a7 */ /* 0x0022a400080011ff */
[----:B--2---:R-:W-:Y:S05]  /*83e0*/  @!P0 NANOSLEEP.SYNCS 0x989680 ;  /* 0x009896800000895d */ /* 0x004fea0003900000 */
[----:B------:R-:W2:Y:S02]  /*83f0*/  @!P0 SYNCS.PHASECHK.TRANS64 P0, [R2+URZ+0x110], R5 ;  /* 0x00011005020085a7 */ /* 0x000ea400080010ff */
[----:B--2---:R-:W-:Y:S05]  /*8400*/  @!P0 BRA `(.L_x_158) ;  /* 0xfffffffc00f08947 */ /* 0x004fea000383ffff */
[----:B------:R-:W-:Y:S05]  /*8410*/  BRA `(.L_x_159) ;  /* 0xffffffac003c7947 */ /* 0x000fea000383ffff */
.L_x_59:
[----:B-1----:R1:W2:Y:S02]  /*8420*/  SYNCS.PHASECHK.TRANS64.TRYWAIT P1, [R2+URZ+0x100], R4 ;  /* 0x00010004020075a7 */ /* 0x0022a400080211ff */
[----:B--2---:R-:W-:Y:S05]  /*8430*/  @!P1 NANOSLEEP.SYNCS 0x989680 ;  /* 0x009896800000995d */ /* 0x004fea0003900000 */
[----:B------:R-:W2:Y:S02]  /*8440*/  @!P1 SYNCS.PHASECHK.TRANS64 P1, [R2+URZ+0x100], R4 ;  /* 0x00010004020095a7 */ /* 0x000ea400080210ff */
[----:B--2---:R-:W-:Y:S05]  /*8450*/  @!P1 BRA `(.L_x_59) ;  /* 0xfffffffc00f09947 */ /* 0x004fea000383ffff */
[----:B------:R-:W-:Y:S05]  /*8460*/  BRA `(.L_x_160) ;  /* 0xffffffac006c7947 */ /* 0x000fea000383ffff */
.L_x_62:
[----:B------:R-:W-:-:S07]  /*8470*/  MOV R0, UR4 ;  /* 0x0000000400007c02 */ /* 0x000fce0008000f00 */
.L_x_161:
[----:B-1----:R1:W2:Y:S02]  /*8480*/  SYNCS.PHASECHK.TRANS64.TRYWAIT P0, [R0+URZ+0x110], R2 ;  /* 0x00011002000075a7 */ /* 0x0022a400080011ff */
[----:B--2---:R-:W-:Y:S05]  /*8490*/  @!P0 NANOSLEEP.SYNCS 0x989680 ;  /* 0x009896800000895d */ /* 0x004fea0003900000 */
[----:B------:R-:W2:Y:S02]  /*84a0*/  @!P0 SYNCS.PHASECHK.TRANS64 P0, [R0+URZ+0x110], R2 ;  /* 0x00011002000085a7 */ /* 0x000ea400080010ff */
[----:B--2---:R-:W-:Y:S05]  /*84b0*/  @!P0 BRA `(.L_x_161) ;  /* 0xfffffffc00f08947 */ /* 0x004fea000383ffff */
[----:B------:R-:W-:Y:S05]  /*84c0*/  BRA `(.L_x_61) ;  /* 0xffffffac00c07947 */ /* 0x000fea000383ffff */
.L_x_69:
[----:B-1----:R1:W2:Y:S02]  /*84d0*/  SYNCS.PHASECHK.TRANS64.TRYWAIT P1, [R0+URZ+0x100], R2 ;  /* 0x00010002000075a7 */ /* 0x0022a400080211ff */
[----:B--2---:R-:W-:Y:S05]  /*84e0*/  @!P1 NANOSLEEP.SYNCS 0x989680 ;  /* 0x009896800000995d */ /* 0x004fea0003900000 */
[----:B------:R-:W2:Y:S02]  /*84f0*/  @!P1 SYNCS.PHASECHK.TRANS64 P1, [R0+URZ+0x100], R2 ;  /* 0x00010002000095a7 */ /* 0x000ea400080210ff */
[----:B--2---:R-:W-:Y:S05]  /*8500*/  @!P1 BRA `(.L_x_69) ;  /* 0xfffffffc00f09947 */ /* 0x004fea000383ffff */
[----:B------:R-:W-:Y:S05]  /*8510*/  BRA `(.L_x_162) ;  /* 0xffffffb400347947 */ /* 0x000fea000383ffff */
.L_x_70:
[----:B------:R-:W-:-:S07]  /*8520*/  MOV R2, UR31 ;  /* 0x0000001f00027c02 */ /* 0x000fce0008000f00 */
.L_x_163:
[----:B-1----:R1:W2:Y:S02]  /*8530*/  SYNCS.PHASECHK.TRANS64.TRYWAIT P0, [R2+URZ+0x140], R0 ;  /* 0x00014000020075a7 */ /* 0x0022a400080011ff */
[----:B--2---:R-:W-:Y:S05]  /*8540*/  @!P0 NANOSLEEP.SYNCS 0x989680 ;  /* 0x009896800000895d */ /* 0x004fea0003900000 */
[----:B------:R-:W2:Y:S02]  /*8550*/  @!P0 SYNCS.PHASECHK.TRANS64 P0, [R2+URZ+0x140], R0 ;  /* 0x00014000020085a7 */ /* 0x000ea400080010ff */
[----:B--2---:R-:W-:Y:S05]  /*8560*/  @!P0 BRA `(.L_x_163) ;  /* 0xfffffffc00f08947 */ /* 0x004fea000383ffff */
[----:B------:R-:W-:Y:S05]  /*8570*/  BRA `(.L_x_164) ;  /* 0xffffffb400847947 */ /* 0x000fea000383ffff */
.L_x_73:
[----:B------:R-:W-:Y:S07]  /*8580*/  MOV R0, UR5 ;  /* 0x0000000500007c02 */ /* 0x000fee0008000f00 */
.L_x_165:
[----:B-1----:R1:W2:Y:S02]  /*8590*/  SYNCS.PHASECHK.TRANS64.TRYWAIT P0, [R0+URZ], R2 ;  /* 0x00000002000075a7 */ /* 0x0022a400080011ff */
[----:B--2---:R-:W-:Y:S05]  /*85a0*/  @!P0 NANOSLEEP.SYNCS 0x989680 ;  /* 0x009896800000895d */ /* 0x004fea0003900000 */
[----:B------:R-:W2:Y:S02]  /*85b0*/  @!P0 SYNCS.PHASECHK.TRANS64 P0, [R0+URZ], R2 ;  /* 0x00000002000085a7 */ /* 0x000ea400080010ff */
[----:B--2---:R-:W-:Y:S05]  /*85c0*/  @!P0 BRA `(.L_x_165) ;  /* 0xfffffffc00f08947 */ /* 0x004fea000383ffff */
[----:B------:R-:W-:Y:S05]  /*85d0*/  BRA `(.L_x_72) ;  /* 0xffffffb400a07947 */ /* 0x000fea000383ffff */
.L_x_76:
[----:B------:R-:W-:-:S07]  /*85e0*/  MOV R0, UR4 ;  /* 0x0000000400007c02 */ /* 0x000fce0008000f00 */
.L_x_166:
[----:B--2---:R2:W4:Y:S02]  /*85f0*/  SYNCS.PHASECHK.TRANS64.TRYWAIT P0, [R0+URZ], R2 ;  /* 0x00000002000075a7 */ /* 0x00452400080011ff */
[----:B----4-:R-:W-:Y:S05]  /*8600*/  @!P0 NANOSLEEP.SYNCS 0x989680 ;  /* 0x009896800000895d */ /* 0x010fea0003900000 */
[----:B------:R-:W4:Y:S02]  /*8610*/  @!P0 SYNCS.PHASECHK.TRANS64 P0, [R0+URZ], R2 ;  /* 0x00000002000085a7 */ /* 0x000f2400080010ff */
[----:B----4-:R-:W-:Y:S05]  /*8620*/  @!P0 BRA `(.L_x_166) ;  /* 0xfffffffc00f08947 */ /* 0x010fea000383ffff */
[----:B------:R-:W-:Y:S05]  /*8630*/  BRA `(.L_x_167) ;  /* 0xffffffb8007c7947 */ /* 0x000fea000383ffff */
.L_x_77:
[----:B------:R-:W-:-:S07]  /*8640*/  MOV R0, UR5 ;  /* 0x0000000500007c02 */ /* 0x000fce0008000f00 */
.L_x_168:
[----:B-1----:R1:W2:Y:S02]  /*8650*/  SYNCS.PHASECHK.TRANS64.TRYWAIT P0, [R0+URZ], R3 ;  /* 0x00000003000075a7 */ /* 0x0022a400080011ff */
[----:B--2---:R-:W-:Y:S05]  /*8660*/  @!P0 NANOSLEEP.SYNCS 0x989680 ;  /* 0x009896800000895d */ /* 0x004fea0003900000 */
[----:B------:R-:W2:Y:S02]  /*8670*/  @!P0 SYNCS.PHASECHK.TRANS64 P0, [R0+URZ], R3 ;  /* 0x00000003000085a7 */ /* 0x000ea400080010ff */
[----:B--2---:R-:W-:Y:S05]  /*8680*/  @!P0 BRA `(.L_x_168) ;  /* 0xfffffffc00f08947 */ /* 0x004fea000383ffff */
[----:B------:R-:W-:Y:S05]  /*8690*/  BRA `(.L_x_169) ;  /* 0xffffffb800887947 */ /* 0x000fea000383ffff */
.L_x_78:
[----:B------:R-:W-:-:S07]  /*86a0*/  MOV R0, UR5 ;  /* 0x0000000500007c02 */ /* 0x000fce0008000f00 */
.L_x_170:
[----:B-1----:R1:W2:Y:S02]  /*86b0*/  SYNCS.PHASECHK.TRANS64.TRYWAIT P0, [R0+URZ], R3 ;  /* 0x00000003000075a7 */ /* 0x0022a400080011ff */
[----:B--2---:R-:W-:Y:S05]  /*86c0*/  @!P0 NANOSLEEP.SYNCS 0x989680 ;  /* 0x009896800000895d */ /* 0x004fea0003900000 */
[----:B------:R-:W2:Y:S02]  /*86d0*/  @!P0 SYNCS.PHASECHK.TRANS64 P0, [R0+URZ], R3 ;  /* 0x00000003000085a7 */ /* 0x000ea400080010ff */
[----:B--2---:R-:W-:Y:S05]  /*86e0*/  @!P0 BRA `(.L_x_170) ;  /* 0xfffffffc00f08947 */ /* 0x004fea000383ffff */
[----:B------:R-:W-:Y:S05]  /*86f0*/  BRA `(.L_x_171) ;  /* 0xffffffb800947947 */ /* 0x000fea000383ffff */
.L_x_79:
[----:B-1----:R-:W-:-:S07]  /*8700*/  MOV R0, UR4 ;  /* 0x0000000400007c02 */ /* 0x002fce0008000f00 */
.L_x_172:
[----:B-1----:R1:W2:Y:S02]  /*8710*/  SYNCS.PHASECHK.TRANS64.TRYWAIT P0, [R0+URZ], R2 ;  /* 0x00000002000075a7 */ /* 0x0022a400080011ff */
[----:B--2---:R-:W-:Y:S05]  /*8720*/  @!P0 NANOSLEEP.SYNCS 0x989680 ;  /* 0x009896800000895d */ /* 0x004fea0003900000 */
[----:B------:R-:W2:Y:S02]  /*8730*/  @!P0 SYNCS.PHASECHK.TRANS64 P0, [R0+URZ], R2 ;  /* 0x00000002000085a7 */ /* 0x000ea400080010ff */
[----:B--2---:R-:W-:Y:S05]  /*8740*/  @!P0 BRA `(.L_x_172) ;  /* 0xfffffffc00f08947 */ /* 0x004fea000383ffff */
[----:B------:R-:W-:Y:S05]  /*8750*/  BRA `(.L_x_173) ;  /* 0xffffffb800a07947 */ /* 0x000fea000383ffff */
.L_x_84:
[----:B---3--:R3:W1:Y:S02]  /*8760*/  SYNCS.PHASECHK.TRANS64.TRYWAIT P0, [R12+URZ+0x100], R0 ;  /* 0x000100000c0075a7 */ /* 0x00866400080011ff */
[----:B-1----:R-:W-:Y:S05]  /*8770*/  @!P0 NANOSLEEP.SYNCS 0x989680 ;  /* 0x009896800000895d */ /* 0x002fea0003900000 */
[----:B------:R-:W1:Y:S02]  /*8780*/  @!P0 SYNCS.PHASECHK.TRANS64 P0, [R12+URZ+0x100], R0 ;  /* 0x000100000c0085a7 */ /* 0x000e6400080010ff */
[----:B-1----:R-:W-:Y:S05]  /*8790*/  @!P0 BRA `(.L_x_84) ;  /* 0xfffffffc00f08947 */ /* 0x002fea000383ffff */
[----:B------:R-:W-:Y:S05]  /*87a0*/  BRA `(.L_x_174) ;  /* 0xffffffbc00b07947 */ /* 0x000fea000383ffff */
.L_x_87:
[----:B-1----:R-:W-:Y:S07]  /*87b0*/  MOV R0, UR24 ;  /* 0x0000001800007c02 */ /* 0x002fee0008000f00 */
.L_x_175:
[----:B-1----:R1:W2:Y:S02]  /*87c0*/  SYNCS.PHASECHK.TRANS64.TRYWAIT P2, [R0+URZ+0xf8], R6 ;  /* 0x0000f806000075a7 */ /* 0x0022a400080411ff */
[----:B--2---:R-:W-:Y:S05]  /*87d0*/  @!P2 NANOSLEEP.SYNCS 0x989680 ;  /* 0x009896800000a95d */ /* 0x004fea0003900000 */
[----:B------:R-:W2:Y:S02]  /*87e0*/  @!P2 SYNCS.PHASECHK.TRANS64 P2, [R0+URZ+0xf8], R6 ;  /* 0x0000f8060000a5a7 */ /* 0x000ea400080410ff */
[----:B--2---:R-:W-:Y:S05]  /*87f0*/  @!P2 BRA `(.L_x_175) ;  /* 0xfffffffc00f0a947 */ /* 0x004fea000383ffff */
[----:B------:R-:W-:Y:S05]  /*8800*/  BRA `(.L_x_86) ;  /* 0xffffffc400147947 */ /* 0x000fea000383ffff */
.L_x_90:
[----:B------:R-:W-:Y:S07]  /*8810*/  MOV R0, UR4 ;  /* 0x0000000400007c02 */ /* 0x000fee0008000f00 */
.L_x_176:
[----:B-1----:R1:W2:Y:S02]  /*8820*/  SYNCS.PHASECHK.TRANS64.TRYWAIT P0, [R0+URZ+0xd8], R9 ;  /* 0x0000d809000075a7 */ /* 0x0022a400080011ff */
[----:B--2---:R-:W-:Y:S05]  /*8830*/  @!P0 NANOSLEEP.SYNCS 0x989680 ;  /* 0x009896800000895d */ /* 0x004fea0003900000 */
[----:B------:R-:W2:Y:S02]  /*8840*/  @!P0 SYNCS.PHASECHK.TRANS64 P0, [R0+URZ+0xd8], R9 ;  /* 0x0000d809000085a7 */ /* 0x000ea400080010ff */
[----:B--2---:R-:W-:Y:S05]  /*8850*/  @!P0 BRA `(.L_x_176) ;  /* 0xfffffffc00f08947 */ /* 0x004fea000383ffff */
[----:B------:R-:W-:Y:S05]  /*8860*/  BRA `(.L_x_177) ;  /* 0xffffffc400747947 */ /* 0x000fea000383ffff */
.L_x_91:
[----:B------:R-:W-:Y:S07]  /*8870*/  MOV R6, UR5 ;  /* 0x0000000500067c02 */ /* 0x000fee0008000f00 */
.L_x_178:
[----:B-1----:R1:W2:Y:S02]  /*8880*/  SYNCS.PHASECHK.TRANS64.TRYWAIT P0, [R6+URZ+0xd8], R0 ;  /* 0x0000d800060075a7 */ /* 0x0022a400080011ff */
[----:B--2---:R-:W-:Y:S05]  /*8890*/  @!P0 NANOSLEEP.SYNCS 0x989680 ;  /* 0x009896800000895d */ /* 0x004fea0003900000 */
[----:B------:R-:W2:Y:S02]  /*88a0*/  @!P0 SYNCS.PHASECHK.TRANS64 P0, [R6+URZ+0xd8], R0 ;  /* 0x0000d800060085a7 */ /* 0x000ea400080010ff */
[----:B--2---:R-:W-:Y:S05]  /*88b0*/  @!P0 BRA `(.L_x_178) ;  /* 0xfffffffc00f08947 */ /* 0x004fea000383ffff */
[----:B------:R-:W-:Y:S05]  /*88c0*/  BRA `(.L_x_179) ;  /* 0xffffffc400d07947 */ /* 0x000fea000383ffff */
.L_x_93:
[----:B------:R-:W-:-:S07]  /*88d0*/  MOV R0, UR4 ;  /* 0x0000000400007c02 */ /* 0x000fce0008000f00 */
.L_x_180:
[----:B-1----:R1:W2:Y:S02]  /*88e0*/  SYNCS.PHASECHK.TRANS64.TRYWAIT P0, [R0+URZ], R2 ;  /* 0x00000002000075a7 */ /* 0x0022a400080011ff */
[----:B--2---:R-:W-:Y:S05]  /*88f0*/  @!P0 NANOSLEEP.SYNCS 0x989680 ;  /* 0x009896800000895d */ /* 0x004fea0003900000 */
[----:B------:R-:W2:Y:S02]  /*8900*/  @!P0 SYNCS.PHASECHK.TRANS64 P0, [R0+URZ], R2 ;  /* 0x00000002000085a7 */ /* 0x000ea400080010ff */
[----:B--2---:R-:W-:Y:S05]  /*8910*/  @!P0 BRA `(.L_x_180) ;  /* 0xfffffffc00f08947 */ /* 0x004fea000383ffff */
[----:B------:R-:W-:Y:S05]  /*8920*/  BRA `(.L_x_181) ;  /* 0xffffffc800607947 */ /* 0x000fea000383ffff */
.L_x_94:
[----:B------:R-:W-:-:S07]  /*8930*/  MOV R0, UR5 ;  /* 0x0000000500007c02 */ /* 0x000fce0008000f00 */
.L_x_182:
[----:B-1----:R1:W2:Y:S02]  /*8940*/  SYNCS.PHASECHK.TRANS64.TRYWAIT P0, [R0+URZ], R2 ;  /* 0x00000002000075a7 */ /* 0x0022a400080011ff */
[----:B--2---:R-:W-:Y:S05]  /*8950*/  @!P0 NANOSLEEP.SYNCS 0x989680 ;  /* 0x009896800000895d */ /* 0x004fea0003900000 */
[----:B------:R-:W2:Y:S02]  /*8960*/  @!P0 SYNCS.PHASECHK.TRANS64 P0, [R0+URZ], R2 ;  /* 0x00000002000085a7 */ /* 0x000ea400080010ff */
[----:B--2---:R-:W-:Y:S05]  /*8970*/  @!P0 BRA `(.L_x_182) ;  /* 0xfffffffc00f08947 */ /* 0x004fea000383ffff */
[----:B------:R-:W-:Y:S05]  /*8980*/  BRA `(.L_x_183) ;  /* 0xffffffc8006c7947 */ /* 0x000fea000383ffff */
.L_x_96:
[----:B-1----:R1:W2:Y:S02]  /*8990*/  SYNCS.PHASECHK.TRANS64.TRYWAIT P0, [R0+URZ+0x100], R2 ;  /* 0x00010002000075a7 */ /* 0x0022a400080011ff */
[----:B--2---:R-:W-:Y:S05]  /*89a0*/  @!P0 NANOSLEEP.SYNCS 0x989680 ;  /* 0x009896800000895d */ /* 0x004fea0003900000 */
[----:B------:R-:W2:Y:S02]  /*89b0*/  @!P0 SYNCS.PHASECHK.TRANS64 P0, [R0+URZ+0x100], R2 ;  /* 0x00010002000085a7 */ /* 0x000ea400080010ff */
[----:B--2---:R-:W-:Y:S05]  /*89c0*/  @!P0 BRA `(.L_x_96) ;  /* 0xfffffffc00f08947 */ /* 0x004fea000383ffff */
[----:B------:R-:W-:Y:S05]  /*89d0*/  BRA `(.L_x_184) ;  /* 0xffffffcc005c7947 */ /* 0x000fea000383ffff */
.L_x_106:
[----:B-1----:R1:W3:Y:S02]  /*89e0*/  SYNCS.PHASECHK.TRANS64.TRYWAIT P1, [R2+URZ+0xc0], R0 ;  /* 0x0000c000020075a7 */ /* 0x0022e400080211ff */
[----:B---3--:R-:W-:Y:S05]  /*89f0*/  @!P1 NANOSLEEP.SYNCS 0x989680 ;  /* 0x009896800000995d */ /* 0x008fea0003900000 */
[----:B------:R-:W3:Y:S02]  /*8a00*/  @!P1 SYNCS.PHASECHK.TRANS64 P1, [R2+URZ+0xc0], R0 ;  /* 0x0000c000020095a7 */ /* 0x000ee400080210ff */
[----:B---3--:R-:W-:Y:S05]  /*8a10*/  @!P1 BRA `(.L_x_106) ;  /* 0xfffffffc00f09947 */ /* 0x008fea000383ffff */
[----:B------:R-:W-:Y:S05]  /*8a20*/  BRA `(.L_x_105) ;  /* 0xffffffd800dc7947 */ /* 0x000fea000383ffff */
.L_x_108:
[----:B--2---:R2:W3:Y:S02]  /*8a30*/  SYNCS.PHASECHK.TRANS64.TRYWAIT P0, [R71+URZ+0x120], R3 ;  /* 0x00012003470075a7 */ /* 0x0044e400080011ff */
[----:B---3--:R-:W-:Y:S05]  /*8a40*/  @!P0 NANOSLEEP.SYNCS 0x989680 ;  /* 0x009896800000895d */ /* 0x008fea0003900000 */
[----:B------:R-:W3:Y:S02]  /*8a50*/  @!P0 SYNCS.PHASECHK.TRANS64 P0, [R71+URZ+0x120], R3 ;  /* 0x00012003470085a7 */ /* 0x000ee400080010ff */
[----:B---3--:R-:W-:Y:S05]  /*8a60*/  @!P0 BRA `(.L_x_108) ;  /* 0xfffffffc00f08947 */ /* 0x008fea000383ffff */
[----:B------:R-:W-:Y:S05]  /*8a70*/  BRA `(.L_x_107) ;  /* 0xffffffdc00547947 */ /* 0x000fea000383ffff */
.L_x_119:
[----:B-1----:R1:W2:Y:S02]  /*8a80*/  SYNCS.PHASECHK.TRANS64.TRYWAIT P0, [R2+URZ+0xc0], R74 ;  /* 0x0000c04a020075a7 */ /* 0x0022a400080011ff */
[----:B--2---:R-:W-:Y:S05]  /*8a90*/  @!P0 NANOSLEEP.SYNCS 0x989680 ;  /* 0x009896800000895d */ /* 0x004fea0003900000 */
[----:B------:R-:W2:Y:S02]  /*8aa0*/  @!P0 SYNCS.PHASECHK.TRANS64 P0, [R2+URZ+0xc0], R74 ;  /* 0x0000c04a020085a7 */ /* 0x000ea400080010ff */
[----:B--2---:R-:W-:Y:S05]  /*8ab0*/  @!P0 BRA `(.L_x_119) ;  /* 0xfffffffc00f08947 */ /* 0x004fea000383ffff */
[----:B------:R-:W-:Y:S05]  /*8ac0*/  BRA `(.L_x_118) ;  /* 0xffffffe400a07947 */ /* 0x000fea000383ffff */
        .weak           $__internal_0_$__cuda_sm10x_tcgen05_guardrail_trap_col_being_dealloced_not_returned_by_alloc
        .type           $__internal_0_$__cuda_sm10x_tcgen05_guardrail_trap_col_being_dealloced_not_returned_by_alloc,@function
        .size           $__internal_0_$__cuda_sm10x_tcgen05_guardrail_trap_col_being_dealloced_not_returned_by_alloc,($__internal_1_$__cuda_sm10x_tcgen05_guardrail_trap_phase_invalid_during_alloc - $__internal_0_$__cuda_sm10x_tcgen05_guardrail_trap_col_being_dealloced_not_returned_by_alloc)
$__internal_0_$__cuda_sm10x_tcgen05_guardrail_trap_col_being_dealloced_not_returned_by_alloc:
[----:B------:R-:W-:Y:S05]  /*8ad0*/  BPT.TRAP 0x1 ;  /* 0x000000040000795c */ /* 0x000fea0000300000 */
[----:B------:R-:W-:-:S04]  /*8ae0*/  HFMA2 R3, -RZ, RZ, 0, 0 ;  /* 0x00000000ff037431 */ /* 0x000fc800000001ff */
[----:B------:R-:W-:Y:S05]  /*8af0*/  RET.REL.NODEC R2 `(_ZN7cutlass13device_kernelINS_4gemm6kernel13GemmUniversalIN4cute5tupleIJiiiiEEENS1_10collective13CollectiveMmaINS1_35MainloopSm100TmaUmmaWarpSpecializedILi12ELi2ELi4ENS5_IJNS4_1CILi1EEENSA_ILi4EEESB_EEEEENS5_IJNSA_ILi64EEESF_NSA_ILi32EEEEEENS_10tfloat32_tENS5_IJlSB_lEEESI_SJ_NS4_8TiledMMAINS4_8MMA_AtomIJNS4_17SM100_MMA_TF32_SSISI_SI_fLi64ELi64ELNS4_4UMMA5MajorE0ELSO_0ELNSN_7ScaleInE0ELSP_0EEEEEENS4_6LayoutINS5_IJSB_SB_SB_EEENS5_IJNSA_ILi0EEESU_SU_EEEEENS5_IJNS4_10UnderscoreESX_SX_EEEEENS4_23SM90_TMA_LOAD_MULTICASTENS4_14ComposedLayoutINS4_7SwizzleILi3ELi4ELi3EEENS4_18smem_ptr_flag_bitsILi32EEENSS_INS5_IJNSA_ILi8EEESG_EEENS5_IJSG_SB_EEEEEEEvNS4_8identityENS4_13SM90_TMA_LOADES1A_vS1B_EENS_8epilogue10collective18CollectiveEpilogueINS1E_23Sm100TmaWarpSpecializedILi3ELi2ELi16ELb1ELb0EEEJSH_NS5_IJNSS_ISF_SB_EENSS_ISG_SB_EEEEESI_SJ_SI_SJ_NS1E_6fusion15FusionCallbacksIS1I_NS1M_17LinearCombinationISI_fSI_fLNS_15FloatRoundStyleE2EEESH_S1L_JEEENS4_5SM1004TMEM4LOAD26SM100_TMEM_LOAD_16dp128b8xES1C_S1A_NS4_17SM75_U32x4_LDSM_NENS4_14SM90_TMA_STOREES1A_NS4_17SM90_U32x4_STSM_NENS4_39AutoVectorizingCopyWithAssumedAlignmentILi128EEEEEEvvEEEEvNT_6ParamsE) ;  /* 0xffffff7402407950 */ /* 0x000fea0003c3ffff */
        .weak           $__internal_1_$__cuda_sm10x_tcgen05_guardrail_trap_phase_invalid_during_alloc
        .type           $__internal_1_$__cuda_sm10x_tcgen05_guardrail_trap_phase_invalid_during_alloc,@function
        .size           $__internal_1_$__cuda_sm10x_tcgen05_guardrail_trap_phase_invalid_during_alloc,($__internal_2_$__cuda_sm10x_tcgen05_guardrail_trap_unallocated_columns_being_dealloced - $__internal_1_$__cuda_sm10x_tcgen05_guardrail_trap_phase_invalid_during_alloc)
$__internal_1_$__cuda_sm10x_tcgen05_guardrail_trap_phase_invalid_during_alloc:
[----:B------:R-:W-:Y:S05]  /*8b00*/  BPT.TRAP 0x1 ;  /* 0x000000040000795c */ /* 0x000fea0000300000 */
[----:B------:R-:W-:-:S04]  /*8b10*/  MOV R5, 0x0 ;  /* 0x0000000000057802 */ /* 0x000fc80000000f00 */
[----:B------:R-:W-:Y:S05]  /*8b20*/  RET.REL.NODEC R4 `(_ZN7cutlass13device_kernelINS_4gemm6kernel13GemmUniversalIN4cute5tupleIJiiiiEEENS1_10collective13CollectiveMmaINS1_35MainloopSm100TmaUmmaWarpSpecializedILi12ELi2ELi4ENS5_IJNS4_1CILi1EEENSA_ILi4EEESB_EEEEENS5_IJNSA_ILi64EEESF_NSA_ILi32EEEEEENS_10tfloat32_tENS5_IJlSB_lEEESI_SJ_NS4_8TiledMMAINS4_8MMA_AtomIJNS4_17SM100_MMA_TF32_SSISI_SI_fLi64ELi64ELNS4_4UMMA5MajorE0ELSO_0ELNSN_7ScaleInE0ELSP_0EEEEEENS4_6LayoutINS5_IJSB_SB_SB_EEENS5_IJNSA_ILi0EEESU_SU_EEEEENS5_IJNS4_10UnderscoreESX_SX_EEEEENS4_23SM90_TMA_LOAD_MULTICASTENS4_14ComposedLayoutINS4_7SwizzleILi3ELi4ELi3EEENS4_18smem_ptr_flag_bitsILi32EEENSS_INS5_IJNSA_ILi8EEESG_EEENS5_IJSG_SB_EEEEEEEvNS4_8identityENS4_13SM90_TMA_LOADES1A_vS1B_EENS_8epilogue10collective18CollectiveEpilogueINS1E_23Sm100TmaWarpSpecializedILi3ELi2ELi16ELb1ELb0EEEJSH_NS5_IJNSS_ISF_SB_EENSS_ISG_SB_EEEEESI_SJ_SI_SJ_NS1E_6fusion15FusionCallbacksIS1I_NS1M_17LinearCombinationISI_fSI_fLNS_15FloatRoundStyleE2EEESH_S1L_JEEENS4_5SM1004TMEM4LOAD26SM100_TMEM_LOAD_16dp128b8xES1C_S1A_NS4_17SM75_U32x4_LDSM_NENS4_14SM90_TMA_STOREES1A_NS4_17SM90_U32x4_STSM_NENS4_39AutoVectorizingCopyWithAssumedAlignmentILi128EEEEEEvvEEEEvNT_6ParamsE) ;  /* 0xffffff7404347950 */ /* 0x000fea0003c3ffff */
        .weak           $__internal_2_$__cuda_sm10x_tcgen05_guardrail_trap_unallocated_columns_being_dealloced
        .type           $__internal_2_$__cuda_sm10x_tcgen05_guardrail_trap_unallocated_columns_being_dealloced,@function
        .size           $__internal_2_$__cuda_sm10x_tcgen05_guardrail_trap_unallocated_columns_being_dealloced,(.L_x_186 - $__internal_2_$__cuda_sm10x_tcgen05_guardrail_trap_unallocated_columns_being_dealloced)
$__internal_2_$__cuda_sm10x_tcgen05_guardrail_trap_unallocated_columns_being_dealloced:
[----:B------:R-:W-:Y:S05]  /*8b30*/  BPT.TRAP 0x1 ;  /* 0x000000040000795c */ /* 0x000fea0000300000 */
[----:B------:R-:W-:-:S04]  /*8b40*/  HFMA2 R3, -RZ, RZ, 0, 0 ;  /* 0x00000000ff037431 */ /* 0x000fc800000001ff */
[----:B------:R-:W-:Y:S05]  /*8b50*/  RET.REL.NODEC R2 `(_ZN7cutlass13device_kernelINS_4gemm6kernel13GemmUniversalIN4cute5tupleIJiiiiEEENS1_10collective13CollectiveMmaINS1_35MainloopSm100TmaUmmaWarpSpecializedILi12ELi2ELi4ENS5_IJNS4_1CILi1EEENSA_ILi4EEESB_EEEEENS5_IJNSA_ILi64EEESF_NSA_ILi32EEEEEENS_10tfloat32_tENS5_IJlSB_lEEESI_SJ_NS4_8TiledMMAINS4_8MMA_AtomIJNS4_17SM100_MMA_TF32_SSISI_SI_fLi64ELi64ELNS4_4UMMA5MajorE0ELSO_0ELNSN_7ScaleInE0ELSP_0EEEEEENS4_6LayoutINS5_IJSB_SB_SB_EEENS5_IJNSA_ILi0EEESU_SU_EEEEENS5_IJNS4_10UnderscoreESX_SX_EEEEENS4_23SM90_TMA_LOAD_MULTICASTENS4_14ComposedLayoutINS4_7SwizzleILi3ELi4ELi3EEENS4_18smem_ptr_flag_bitsILi32EEENSS_INS5_IJNSA_ILi8EEESG_EEENS5_IJSG_SB_EEEEEEEvNS4_8identityENS4_13SM90_TMA_LOADES1A_vS1B_EENS_8epilogue10collective18CollectiveEpilogueINS1E_23Sm100TmaWarpSpecializedILi3ELi2ELi16ELb1ELb0EEEJSH_NS5_IJNSS_ISF_SB_EENSS_ISG_SB_EEEEESI_SJ_SI_SJ_NS1E_6fusion15FusionCallbacksIS1I_NS1M_17LinearCombinationISI_fSI_fLNS_15FloatRoundStyleE2EEESH_S1L_JEEENS4_5SM1004TMEM4LOAD26SM100_TMEM_LOAD_16dp128b8xES1C_S1A_NS4_17SM75_U32x4_LDSM_NENS4_14SM90_TMA_STOREES1A_NS4_17SM90_U32x4_STSM_NENS4_39AutoVectorizingCopyWithAssumedAlignmentILi128EEEEEEvvEEEEvNT_6ParamsE) ;  /* 0xffffff7402287950 */ /* 0x000fea0003c3ffff */
.L_x_185:
[----:B------:R-:W-:-:S00]  /*8b60*/  BRA `(.L_x_185) ;  /* 0xfffffffc00fc7947 */ /* 0x000fc0000383ffff */
[----:B------:R-:W-:-:S00]  /*8b70*/  NOP ;  /* 0x0000000000007918 */ /* 0x000fc00000000000 */
        /* <DEDUP_REMOVED lines=8> */
.L_x_186:


//--------------------- .nv.global.init           --------------------------
	.section	.nv.global.init,"aw",@progbits
.nv.global.init:
	.type		$str$27,@object
	.size		$str$27,($str$28 - $str$27)
$str$27:
        /*0000*/ 	.byte	0x28, 0x61, 0x64, 0x64, 0x72, 0x65, 0x73, 0x73, 0x20, 0x26, 0x20, 0x6d, 0x61, 0x73, 0x6b, 0x29
        /*0010*/ 	.byte	0x20, 0x3d, 0x3d, 0x20, 0x30, 0x00
	.type		$str$28,@object
	.size		$str$28,($str$26 - $str$28)
$str$28:
        /*0016*/ 	.byte	0x2f, 0x74, 0x6d, 0x70, 0x2f, 0x63, 0x75, 0x74, 0x6c, 0x61, 0x73, 0x73, 0x5f, 0x73, 0x77, 0x65
        /*0026*/ 	.byte	0x65, 0x70, 0x5f, 0x73, 0x72, 0x63, 0x2f, 0x69, 0x6e, 0x63, 0x6c, 0x75, 0x64, 0x65, 0x2f, 0x63
        /*0036*/ 	.byte	0x75, 0x74, 0x65, 0x2f, 0x70, 0x6f, 0x69, 0x6e, 0x74, 0x65, 0x72, 0x5f, 0x66, 0x6c, 0x61, 0x67
        /*0046*/ 	.byte	0x67, 0x65, 0x64, 0x2e, 0x68, 0x70, 0x70, 0x00
	.type		$str$26,@object
	.size		$str$26,($str$25 - $str$26)
$str$26:
        /*004e*/ 	.byte	0x2f, 0x74, 0x6d, 0x70, 0x2f, 0x63, 0x75, 0x74, 0x6c, 0x61, 0x73, 0x73, 0x5f, 0x73, 0x77, 0x65
        /*005e*/ 	.byte	0x65, 0x70, 0x5f, 0x73, 0x72, 0x63, 0x2f, 0x69, 0x6e, 0x63, 0x6c, 0x75, 0x64, 0x65, 0x2f, 0x63
        /*006e*/ 	.byte	0x75, 0x74, 0x65, 0x2f, 0x61, 0x74, 0x6f, 0x6d, 0x2f, 0x63, 0x6f, 0x70, 0x79, 0x5f, 0x74, 0x72
        /*007e*/ 	.byte	0x61, 0x69, 0x74, 0x73, 0x5f, 0x73, 0x6d, 0x31, 0x30, 0x30, 0x2e, 0x68, 0x70, 0x70, 0x00
	.type		$str$25,@object
	.size		$str$25,(__unnamed_1 - $str$25)
$str$25:
        /*008d*/ 	.byte	0x28, 0x28, 0x75, 0x69, 0x6e, 0x74, 0x33, 0x32, 0x5f, 0x74, 0x28, 0x74, 0x68, 0x72, 0x65, 0x61
        /*009d*/ 	.byte	0x64, 0x49, 0x64, 0x78, 0x2e, 0x78, 0x29, 0x20, 0x2f, 0x20, 0x33, 0x32, 0x29, 0x20, 0x25, 0x20
        /*00ad*/ 	.byte	0x34, 0x29, 0x20, 0x3d, 0x3d, 0x20, 0x28, 0x28, 0x28, 0x74, 0x6d, 0x65, 0x6d, 0x5f, 0x61, 0x64
        /*00bd*/ 	.byte	0x64, 0x72, 0x20, 0x3e, 0x3e, 0x20, 0x31, 0x36, 0x29, 0x20, 0x2f, 0x20, 0x33, 0x32, 0x29, 0x20
        /*00cd*/ 	.byte	0x25, 0x20, 0x34, 0x29, 0x00
	.type		__unnamed_1,@object
	.size		__unnamed_1,(__unnamed_2 - __unnamed_1)
__unnamed_1:
        /*00d2*/ 	.byte	0x61, 0x75, 0x74, 0x6f, 0x20, 0x63, 0x75, 0x74, 0x65, 0x3a, 0x3a, 0x61, 0x73, 0x5f, 0x70, 0x6f
        /* <DEDUP_REMOVED lines=24> */
        /*0262*/ 	.byte	0x30, 0x34, 0x38, 0x3e, 0x3e, 0x3e, 0x3e, 0x5d, 0x00
	.type		__unnamed_2,@object
	.size		__unnamed_2,(.L_2 - __unnamed_2)
__unnamed_2:
        /* <DEDUP_REMOVED lines=45> */
        /*053b*/ 	.byte	0x3e, 0x3e, 0x3e, 0x5d, 0x00
.L_2:


//--------------------- .nv.shared._ZN7cutlass13device_kernelINS_4gemm6kernel13GemmUniversalIN4cute5tupleIJiiiiEEENS1_10collective13CollectiveMmaINS1_35MainloopSm100TmaUmmaWarpSpecializedILi12ELi2ELi4ENS5_IJNS4_1CILi1EEENSA_ILi4EEESB_EEEEENS5_IJNSA_ILi64EEESF_NSA_ILi32EEEEEENS_10tfloat32_tENS5_IJlSB_lEEESI_SJ_NS4_8TiledMMAINS4_8MMA_AtomIJNS4_17SM100_MMA_TF32_SSISI_SI_fLi64ELi64ELNS4_4UMMA5MajorE0ELSO_0ELNSN_7ScaleInE0ELSP_0EEEEEENS4_6LayoutINS5_IJSB_SB_SB_EEENS5_IJNSA_ILi0EEESU_SU_EEEEENS5_IJNS4_10UnderscoreESX_SX_EEEEENS4_23SM90_TMA_LOAD_MULTICASTENS4_14ComposedLayoutINS4_7SwizzleILi3ELi4ELi3EEENS4_18smem_ptr_flag_bitsILi32EEENSS_INS5_IJNSA_ILi8EEESG_EEENS5_IJSG_SB_EEEEEEEvNS4_8identityENS4_13SM90_TMA_LOADES1A_vS1B_EENS_8epilogue10collective18CollectiveEpilogueINS1E_23Sm100TmaWarpSpecializedILi3ELi2ELi16ELb1ELb0EEEJSH_NS5_IJNSS_ISF_SB_EENSS_ISG_SB_EEEEESI_SJ_SI_SJ_NS1E_6fusion15FusionCallbacksIS1I_NS1M_17LinearCombinationISI_fSI_fLNS_15FloatRoundStyleE2EEESH_S1L_JEEENS4_5SM1004TMEM4LOAD26SM100_TMEM_LOAD_16dp128b8xES1C_S1A_NS4_17SM75_U32x4_LDSM_NENS4_14SM90_TMA_STOREES1A_NS4_17SM90_U32x4_STSM_NENS4_39AutoVectorizingCopyWithAssumedAlignmentILi128EEEEEEvvEEEEvNT_6ParamsE --------------------------
	.section	.nv.shared._ZN7cutlass13device_kernelINS_4gemm6kernel13GemmUniversalIN4cute5tupleIJiiiiEEENS1_10collective13CollectiveMmaINS1_35MainloopSm100TmaUmmaWarpSpecializedILi12ELi2ELi4ENS5_IJNS4_1CILi1EEENSA_ILi4EEESB_EEEEENS5_IJNSA_ILi64EEESF_NSA_ILi32EEEEEENS_10tfloat32_tENS5_IJlSB_lEEESI_SJ_NS4_8TiledMMAINS4_8MMA_AtomIJNS4_17SM100_MMA_TF32_SSISI_SI_fLi64ELi64ELNS4_4UMMA5MajorE0ELSO_0ELNSN_7ScaleInE0ELSP_0EEEEEENS4_6LayoutINS5_IJSB_SB_SB_EEENS5_IJNSA_ILi0EEESU_SU_EEEEENS5_IJNS4_10UnderscoreESX_SX_EEEEENS4_23SM90_TMA_LOAD_MULTICASTENS4_14ComposedLayoutINS4_7SwizzleILi3ELi4ELi3EEENS4_18smem_ptr_flag_bitsILi32EEENSS_INS5_IJNSA_ILi8EEESG_EEENS5_IJSG_SB_EEEEEEEvNS4_8identityENS4_13SM90_TMA_LOADES1A_vS1B_EENS_8epilogue10collective18CollectiveEpilogueINS1E_23Sm100TmaWarpSpecializedILi3ELi2ELi16ELb1ELb0EEEJSH_NS5_IJNSS_ISF_SB_EENSS_ISG_SB_EEEEESI_SJ_SI_SJ_NS1E_6fusion15FusionCallbacksIS1I_NS1M_17LinearCombinationISI_fSI_fLNS_15FloatRoundStyleE2EEESH_S1L_JEEENS4_5SM1004TMEM4LOAD26SM100_TMEM_LOAD_16dp128b8xES1C_S1A_NS4_17SM75_U32x4_LDSM_NENS4_14SM90_TMA_STOREES1A_NS4_17SM90_U32x4_STSM_NENS4_39AutoVectorizingCopyWithAssumedAlignmentILi128EEEEEEvvEEEEvNT_6ParamsE,"aw",@nobits
	.sectionflags	@""
	.align	16
	.zero		1024


//--------------------- .nv.shared.reserved.0     --------------------------
	.section	.nv.shared.reserved.0,"aw",@nobits
	.weak		__nv_reservedSMEM_offset_0_alias
	.size		__nv_reservedSMEM_offset_0_alias, 0, 64
	.other		__nv_reservedSMEM_offset_0_alias,@"STO_CUDA_RESERVED_SHARED STV_DEFAULT"
__nv_reservedSMEM_offset_0_alias:
	.zero		0
.nv.shared.reserved.0:
	.zero		64
	.weak		__nv_reservedSMEM_tcgen05_partition
	.type		__nv_reservedSMEM_tcgen05_partition,@object
	.size		__nv_reservedSMEM_tcgen05_partition,(.L_0 - __nv_reservedSMEM_tcgen05_partition)
__nv_reservedSMEM_tcgen05_partition:
	.zero		32
.L_0:


//--------------------- .nv.global                --------------------------
	.section	.nv.global,"aw",@nobits
.nv.global:
	.type		_ZN40_INTERNAL_35119a6e_4_k_cu_c41ba59c_326374cute1_E,@object
	.size		_ZN40_INTERNAL_35119a6e_4_k_cu_c41ba59c_326374cute1_E,(_ZN40_INTERNAL_35119a6e_4_k_cu_c41ba59c_326374cuda3std3__45__cpo6cbeginE - _ZN40_INTERNAL_35119a6e_4_k_cu_c41ba59c_326374cute1_E)
_ZN40_INTERNAL_35119a6e_4_k_cu_c41ba59c_326374cute1_E:
	.zero		1
	.type		_ZN40_INTERNAL_35119a6e_4_k_cu_c41ba59c_326374cuda3std3__45__cpo6cbeginE,@object
	.size		_ZN40_INTERNAL_35119a6e_4_k_cu_c41ba59c_326374cuda3std3__45__cpo6cbeginE,(_ZN40_INTERNAL_35119a6e_4_k_cu_c41ba59c_326374cuda3std3__48in_placeE - _ZN40_INTERNAL_35119a6e_4_k_cu_c41ba59c_326374cuda3std3__45__cpo6cbeginE)
_ZN40_INTERNAL_35119a6e_4_k_cu_c41ba59c_326374cuda3std3__45__cpo6cbeginE:
	.zero		1
	.type		_ZN40_INTERNAL_35119a6e_4_k_cu_c41ba59c_326374cuda3std3__48in_placeE,@object
	.size		_ZN40_INTERNAL_35119a6e_4_k_cu_c41ba59c_326374cuda3std3__48in_placeE,(_ZN40_INTERNAL_35119a6e_4_k_cu_c41ba59c_326374cuda3std6ranges3__45__cpo9iter_moveE - _ZN40_INTERNAL_35119a6e_4_k_cu_c41ba59c_326374cuda3std3__48in_placeE)
_ZN40_INTERNAL_35119a6e_4_k_cu_c41ba59c_326374cuda3std3__48in_placeE:
	.zero		1
	.type		_ZN40_INTERNAL_35119a6e_4_k_cu_c41ba59c_326374cuda3std6ranges3__45__cpo9iter_moveE,@object
	.size		_ZN40_INTERNAL_35119a6e_4_k_cu_c41ba59c_326374cuda3std6ranges3__45__cpo9iter_moveE,(_ZN40_INTERNAL_35119a6e_4_k_cu_c41ba59c_326374cuda3std3__45__cpo5beginE - _ZN40_INTERNAL_35119a6e_4_k_cu_c41ba59c_326374cuda3std6ranges3__45__cpo9iter_moveE)
_ZN40_INTERNAL_35119a6e_4_k_cu_c41ba59c_326374cuda3std6ranges3__45__cpo9iter_moveE:
	.zero		1
	.type		_ZN40_INTERNAL_35119a6e_4_k_cu_c41ba59c_326374cuda3std3__45__cpo5beginE,@object
	.size		_ZN40_INTERNAL_35119a6e_4_k_cu_c41ba59c_326374cuda3std3__45__cpo5beginE,(_ZN40_INTERNAL_35119a6e_4_k_cu_c41ba59c_326374cuda3std3__442_GLOBAL__N__35119a6e_4_k_cu_c41ba59c_326376ignoreE - _ZN40_INTERNAL_35119a6e_4_k_cu_c41ba59c_326374cuda3std3__45__cpo5beginE)
_ZN40_INTERNAL_35119a6e_4_k_cu_c41ba59c_326374cuda3std3__45__cpo5beginE:
	.zero		1
	.type		_ZN40_INTERNAL_35119a6e_4_k_cu_c41ba59c_326374cuda3std3__442_GLOBAL__N__35119a6e_4_k_cu_c41ba59c_326376ignoreE,@object
	.size		_ZN40_INTERNAL_35119a6e_4_k_cu_c41ba59c_326374cuda3std3__442_GLOBAL__N__35119a6e_4_k_cu_c41ba59c_326376ignoreE,(_ZN40_INTERNAL_35119a6e_4_k_cu_c41ba59c_326374cute7productE - _ZN40_INTERNAL_35119a6e_4_k_cu_c41ba59c_326374cuda3std3__442_GLOBAL__N__35119a6e_4_k_cu_c41ba59c_326376ignoreE)
_ZN40_INTERNAL_35119a6e_4_k_cu_c41ba59c_326374cuda3std3__442_GLOBAL__N__35119a6e_4_k_cu_c41ba59c_326376ignoreE:
	.zero		1
	.type		_ZN40_INTERNAL_35119a6e_4_k_cu_c41ba59c_326374cute7productE,@object
	.size		_ZN40_INTERNAL_35119a6e_4_k_cu_c41ba59c_326374cute7productE,(_ZN40_INTERNAL_35119a6e_4_k_cu_c41ba59c_326374cuda3std3__45__cpo3endE - _ZN40_INTERNAL_35119a6e_4_k_cu_c41ba59c_326374cute7productE)
_ZN40_INTERNAL_35119a6e_4_k_cu_c41ba59c_326374cute7productE:
	.zero		1
	.type		_ZN40_INTERNAL_35119a6e_4_k_cu_c41ba59c_326374cuda3std3__45__cpo3endE,@object
	.size		_ZN40_INTERNAL_35119a6e_4_k_cu_c41ba59c_326374cuda3std3__45__cpo3endE,(_ZN40_INTERNAL_35119a6e_4_k_cu_c41ba59c_326374cuda3std3__419piecewise_constructE - _ZN40_INTERNAL_35119a6e_4_k_cu_c41ba59c_326374cuda3std3__45__cpo3endE)
_ZN40_INTERNAL_35119a6e_4_k_cu_c41ba59c_326374cuda3std3__45__cpo3endE:
	.zero		1
	.type		_ZN40_INTERNAL_35119a6e_4_k_cu_c41ba59c_326374cuda3std3__419piecewise_constructE,@object
	.size		_ZN40_INTERNAL_35119a6e_4_k_cu_c41ba59c_326374cuda3std3__419piecewise_constructE,(_ZN40_INTERNAL_35119a6e_4_k_cu_c41ba59c_326374cuda3std3__45__cpo4cendE - _ZN40_INTERNAL_35119a6e_4_k_cu_c41ba59c_326374cuda3std3__419piecewise_constructE)
_ZN40_INTERNAL_35119a6e_4_k_cu_c41ba59c_326374cuda3std3__419piecewise_constructE:
	.zero		1
	.type		_ZN40_INTERNAL_35119a6e_4_k_cu_c41ba59c_326374cuda3std3__45__cpo4cendE,@object
	.size		_ZN40_INTERNAL_35119a6e_4_k_cu_c41ba59c_326374cuda3std3__45__cpo4cendE,(_ZN40_INTERNAL_35119a6e_4_k_cu_c41ba59c_326374cuda3std6ranges3__45__cpo4swapE - _ZN40_INTERNAL_35119a6e_4_k_cu_c41ba59c_326374cuda3std3__45__cpo4cendE)
_ZN40_INTERNAL_35119a6e_4_k_cu_c41ba59c_326374cuda3std3__45__cpo4cendE:
	.zero		1
	.type		_ZN40_INTERNAL_35119a6e_4_k_cu_c41ba59c_326374cuda3std6ranges3__45__cpo4swapE,@object
	.size		_ZN40_INTERNAL_35119a6e_4_k_cu_c41ba59c_326374cuda3std6ranges3__45__cpo4swapE,(.L_10 - _ZN40_INTERNAL_35119a6e_4_k_cu_c41ba59c_326374cuda3std6ranges3__45__cpo4swapE)
_ZN40_INTERNAL_35119a6e_4_k_cu_c41ba59c_326374cuda3std6ranges3__45__cpo4swapE:
	.zero		1
.L_10:


//--------------------- .nv.constant0._ZN7cutlass13device_kernelINS_4gemm6kernel13GemmUniversalIN4cute5tupleIJiiiiEEENS1_10collective13CollectiveMmaINS1_35MainloopSm100TmaUmmaWarpSpecializedILi12ELi2ELi4ENS5_IJNS4_1CILi1EEENSA_ILi4EEESB_EEEEENS5_IJNSA_ILi64EEESF_NSA_ILi32EEEEEENS_10tfloat32_tENS5_IJlSB_lEEESI_SJ_NS4_8TiledMMAINS4_8MMA_AtomIJNS4_17SM100_MMA_TF32_SSISI_SI_fLi64ELi64ELNS4_4UMMA5MajorE0ELSO_0ELNSN_7ScaleInE0ELSP_0EEEEEENS4_6LayoutINS5_IJSB_SB_SB_EEENS5_IJNSA_ILi0EEESU_SU_EEEEENS5_IJNS4_10UnderscoreESX_SX_EEEEENS4_23SM90_TMA_LOAD_MULTICASTENS4_14ComposedLayoutINS4_7SwizzleILi3ELi4ELi3EEENS4_18smem_ptr_flag_bitsILi32EEENSS_INS5_IJNSA_ILi8EEESG_EEENS5_IJSG_SB_EEEEEEEvNS4_8identityENS4_13SM90_TMA_LOADES1A_vS1B_EENS_8epilogue10collective18CollectiveEpilogueINS1E_23Sm100TmaWarpSpecializedILi3ELi2ELi16ELb1ELb0EEEJSH_NS5_IJNSS_ISF_SB_EENSS_ISG_SB_EEEEESI_SJ_SI_SJ_NS1E_6fusion15FusionCallbacksIS1I_NS1M_17LinearCombinationISI_fSI_fLNS_15FloatRoundStyleE2EEESH_S1L_JEEENS4_5SM1004TMEM4LOAD26SM100_TMEM_LOAD_16dp128b8xES1C_S1A_NS4_17SM75_U32x4_LDSM_NENS4_14SM90_TMA_STOREES1A_NS4_17SM90_U32x4_STSM_NENS4_39AutoVectorizingCopyWithAssumedAlignmentILi128EEEEEEvvEEEEvNT_6ParamsE --------------------------
	.section	.nv.constant0._ZN7cutlass13device_kernelINS_4gemm6kernel13GemmUniversalIN4cute5tupleIJiiiiEEENS1_10collective13CollectiveMmaINS1_35MainloopSm100TmaUmmaWarpSpecializedILi12ELi2ELi4ENS5_IJNS4_1CILi1EEENSA_ILi4EEESB_EEEEENS5_IJNSA_ILi64EEESF_NSA_ILi32EEEEEENS_10tfloat32_tENS5_IJlSB_lEEESI_SJ_NS4_8TiledMMAINS4_8MMA_AtomIJNS4_17SM100_MMA_TF32_SSISI_SI_fLi64ELi64ELNS4_4UMMA5MajorE0ELSO_0ELNSN_7ScaleInE0ELSP_0EEEEEENS4_6LayoutINS5_IJSB_SB_SB_EEENS5_IJNSA_ILi0EEESU_SU_EEEEENS5_IJNS4_10UnderscoreESX_SX_EEEEENS4_23SM90_TMA_LOAD_MULTICASTENS4_14ComposedLayoutINS4_7SwizzleILi3ELi4ELi3EEENS4_18smem_ptr_flag_bitsILi32EEENSS_INS5_IJNSA_ILi8EEESG_EEENS5_IJSG_SB_EEEEEEEvNS4_8identityENS4_13SM90_TMA_LOADES1A_vS1B_EENS_8epilogue10collective18CollectiveEpilogueINS1E_23Sm100TmaWarpSpecializedILi3ELi2ELi16ELb1ELb0EEEJSH_NS5_IJNSS_ISF_SB_EENSS_ISG_SB_EEEEESI_SJ_SI_SJ_NS1E_6fusion15FusionCallbacksIS1I_NS1M_17LinearCombinationISI_fSI_fLNS_15FloatRoundStyleE2EEESH_S1L_JEEENS4_5SM1004TMEM4LOAD26SM100_TMEM_LOAD_16dp128b8xES1C_S1A_NS4_17SM75_U32x4_LDSM_NENS4_14SM90_TMA_STOREES1A_NS4_17SM90_U32x4_STSM_NENS4_39AutoVectorizingCopyWithAssumedAlignmentILi128EEEEEEvvEEEEvNT_6ParamsE,"a",@progbits
	.sectionflags	@""
	.align	4
.nv.constant0._ZN7cutlass13device_kernelINS_4gemm6kernel13GemmUniversalIN4cute5tupleIJiiiiEEENS1_10collective13CollectiveMmaINS1_35MainloopSm100TmaUmmaWarpSpecializedILi12ELi2ELi4ENS5_IJNS4_1CILi1EEENSA_ILi4EEESB_EEEEENS5_IJNSA_ILi64EEESF_NSA_ILi32EEEEEENS_10tfloat32_tENS5_IJlSB_lEEESI_SJ_NS4_8TiledMMAINS4_8MMA_AtomIJNS4_17SM100_MMA_TF32_SSISI_SI_fLi64ELi64ELNS4_4UMMA5MajorE0ELSO_0ELNSN_7ScaleInE0ELSP_0EEEEEENS4_6LayoutINS5_IJSB_SB_SB_EEENS5_IJNSA_ILi0EEESU_SU_EEEEENS5_IJNS4_10UnderscoreESX_SX_EEEEENS4_23SM90_TMA_LOAD_MULTICASTENS4_14ComposedLayoutINS4_7SwizzleILi3ELi4ELi3EEENS4_18smem_ptr_flag_bitsILi32EEENSS_INS5_IJNSA_ILi8EEESG_EEENS5_IJSG_SB_EEEEEEEvNS4_8identityENS4_13SM90_TMA_LOADES1A_vS1B_EENS_8epilogue10collective18CollectiveEpilogueINS1E_23Sm100TmaWarpSpecializedILi3ELi2ELi16ELb1ELb0EEEJSH_NS5_IJNSS_ISF_SB_EENSS_ISG_SB_EEEEESI_SJ_SI_SJ_NS1E_6fusion15FusionCallbacksIS1I_NS1M_17LinearCombinationISI_fSI_fLNS_15FloatRoundStyleE2EEESH_S1L_JEEENS4_5SM1004TMEM4LOAD26SM100_TMEM_LOAD_16dp128b8xES1C_S1A_NS4_17SM75_U32x4_LDSM_NENS4_14SM90_TMA_STOREES1A_NS4_17SM90_U32x4_STSM_NENS4_39AutoVectorizingCopyWithAssumedAlignmentILi128EEEEEEvvEEEEvNT_6ParamsE:
	.zero		2944


//--------------------- SYMBOLS --------------------------

	.type		.nv.reservedSmem.offset0,@object
	.size		.nv.reservedSmem.offset0,0x4
	.type		.nv.reservedSmem.cap,@object
	.size		.nv.reservedSmem.cap,0x4
	.type		__assertfail,@function
